	.target	sm_90a

	.elftype	@"ET_EXEC"


//--------------------- .note.nv.tkinfo           --------------------------
	.section	.note.nv.tkinfo,"",@"SHT_NOTE"
	.sectionflags	@"SHF_NOTE_NV_TKINFO"
	.tkinfo
        /*0018*/ 	.word	0x00000002
        /*0030*/ 	.string	""
        /*0030*/ 	.string	"ptxas"
        /*0030*/ 	.string	"Cuda compilation tools, release 13.0, V13.0.88"
        /*0030*/ 	.string	"Build cuda_13.0.r13.0/compiler.36424714_0"
        /*0030*/ 	.string	"-arch sm_90a -m 64 "



//--------------------- .note.nv.cuinfo           --------------------------
	.section	.note.nv.cuinfo,"",@"SHT_NOTE"
	.sectionflags	@"SHF_NOTE_NV_CUINFO"
        /*0018*/ 	.short	0x0002
        /*001a*/ 	.short	0x005a
        /*001c*/ 	.short	0x0082
	.zero		2


//--------------------- .nv.info                  --------------------------
	.section	.nv.info,"",@"SHT_CUDA_INFO"
	.align	4


	//----- nvinfo : EIATTR_REGCOUNT
	.align		4
        /*0000*/ 	.byte	0x04, 0x2f
        /*0002*/ 	.short	(.L_15 - .L_14)
	.align		4
.L_14:
        /*0004*/ 	.word	index@(_ZN7cutlass13device_kernelINS_4gemm6kernel13GemmUniversalIN4cute5tupleIJiiiiEEENS1_10collective13CollectiveMmaINS1_34MainloopSm90TmaGmmaWarpSpecializedILi9ENS5_IJNS4_1CILi4EEENSA_ILi2EEENSA_ILi1EEEEEENS1_32KernelTmaWarpSpecializedPingpongEEENS5_IJNSA_ILi64EEENSA_ILi128EEESH_EEENS_6half_tENS5_IJlSD_lEEESK_SL_NS4_8TiledMMAINS4_8MMA_AtomIJNS4_4SM904GMMA26MMA_64x128x16_F32F16F16_SSILNSP_5MajorE0ELSR_0ELNSP_7ScaleInE1ELSS_1EEEEEENS4_6LayoutINS5_IJSD_SD_SD_EEENS5_IJNSA_ILi0EEESX_SX_EEEEENS5_IJNS4_10UnderscoreES10_S10_EEEEENS4_23SM90_TMA_LOAD_MULTICASTENS4_14ComposedLayoutINS4_7SwizzleILi3ELi4ELi3EEENS4_18smem_ptr_flag_bitsILi16EEENSV_INS5_IJNSA_ILi8EEESH_EEENS5_IJSH_SD_EEEEEEEvNS4_8identityES13_S1D_vS1E_EENS_8epilogue10collective6detail29Sm90TmaWarpSpecializedAdapterINS1H_15DefaultEpilogueISK_SL_SL_NS1G_6thread17LinearCombinationISK_Li1EffLNS1L_9ScaleType4KindE0ELNS_15FloatRoundStyleE2ESK_EENS1_15EpilogueDefaultEEEEEvvEEEEvNT_6ParamsE)
        /*0008*/ 	.word	0x000000a8


	//----- nvinfo : EIATTR_FRAME_SIZE
	.align		4
.L_15:
        /*000c*/ 	.byte	0x04, 0x11
        /*000e*/ 	.short	(.L_17 - .L_16)
	.align		4
.L_16:
        /*0010*/ 	.word	index@(_ZN7cutlass13device_kernelINS_4gemm6kernel13GemmUniversalIN4cute5tupleIJiiiiEEENS1_10collective13CollectiveMmaINS1_34MainloopSm90TmaGmmaWarpSpecializedILi9ENS5_IJNS4_1CILi4EEENSA_ILi2EEENSA_ILi1EEEEEENS1_32KernelTmaWarpSpecializedPingpongEEENS5_IJNSA_ILi64EEENSA_ILi128EEESH_EEENS_6half_tENS5_IJlSD_lEEESK_SL_NS4_8TiledMMAINS4_8MMA_AtomIJNS4_4SM904GMMA26MMA_64x128x16_F32F16F16_SSILNSP_5MajorE0ELSR_0ELNSP_7ScaleInE1ELSS_1EEEEEENS4_6LayoutINS5_IJSD_SD_SD_EEENS5_IJNSA_ILi0EEESX_SX_EEEEENS5_IJNS4_10UnderscoreES10_S10_EEEEENS4_23SM90_TMA_LOAD_MULTICASTENS4_14ComposedLayoutINS4_7SwizzleILi3ELi4ELi3EEENS4_18smem_ptr_flag_bitsILi16EEENSV_INS5_IJNSA_ILi8EEESH_EEENS5_IJSH_SD_EEEEEEEvNS4_8identityES13_S1D_vS1E_EENS_8epilogue10collective6detail29Sm90TmaWarpSpecializedAdapterINS1H_15DefaultEpilogueISK_SL_SL_NS1G_6thread17LinearCombinationISK_Li1EffLNS1L_9ScaleType4KindE0ELNS_15FloatRoundStyleE2ESK_EENS1_15EpilogueDefaultEEEEEvvEEEEvNT_6ParamsE)
        /*0014*/ 	.word	0x00000008


	//----- nvinfo : EIATTR_MIN_STACK_SIZE
	.align		4
.L_17:
        /*0018*/ 	.byte	0x04, 0x12
        /*001a*/ 	.short	(.L_19 - .L_18)
	.align		4
.L_18:
        /*001c*/ 	.word	index@(_ZN7cutlass13device_kernelINS_4gemm6kernel13GemmUniversalIN4cute5tupleIJiiiiEEENS1_10collective13CollectiveMmaINS1_34MainloopSm90TmaGmmaWarpSpecializedILi9ENS5_IJNS4_1CILi4EEENSA_ILi2EEENSA_ILi1EEEEEENS1_32KernelTmaWarpSpecializedPingpongEEENS5_IJNSA_ILi64EEENSA_ILi128EEESH_EEENS_6half_tENS5_IJlSD_lEEESK_SL_NS4_8TiledMMAINS4_8MMA_AtomIJNS4_4SM904GMMA26MMA_64x128x16_F32F16F16_SSILNSP_5MajorE0ELSR_0ELNSP_7ScaleInE1ELSS_1EEEEEENS4_6LayoutINS5_IJSD_SD_SD_EEENS5_IJNSA_ILi0EEESX_SX_EEEEENS5_IJNS4_10UnderscoreES10_S10_EEEEENS4_23SM90_TMA_LOAD_MULTICASTENS4_14ComposedLayoutINS4_7SwizzleILi3ELi4ELi3EEENS4_18smem_ptr_flag_bitsILi16EEENSV_INS5_IJNSA_ILi8EEESH_EEENS5_IJSH_SD_EEEEEEEvNS4_8identityES13_S1D_vS1E_EENS_8epilogue10collective6detail29Sm90TmaWarpSpecializedAdapterINS1H_15DefaultEpilogueISK_SL_SL_NS1G_6thread17LinearCombinationISK_Li1EffLNS1L_9ScaleType4KindE0ELNS_15FloatRoundStyleE2ESK_EENS1_15EpilogueDefaultEEEEEvvEEEEvNT_6ParamsE)
        /*0020*/ 	.word	0x00000008
.L_19:


//--------------------- .nv.compat                --------------------------
	.section	.nv.compat,"",@"SHT_CUDA_COMPAT_INFO"
	.align	4
        /*0000*/ 	.byte	0x02, 0x09, 0x01, 0x00, 0x02, 0x02, 0x04, 0x00, 0x02, 0x05, 0x05, 0x00, 0x03, 0x07, 0x01, 0x01
        /*0010*/ 	.byte	0x02, 0x03, 0x01, 0x00, 0x02, 0x06, 0x01, 0x00, 0x04, 0x0b, 0x08, 0x00, 0x00, 0x00, 0x00, 0x00
        /*0020*/ 	.byte	0x00, 0x00, 0x00, 0x00


//--------------------- .nv.info._ZN7cutlass13device_kernelINS_4gemm6kernel13GemmUniversalIN4cute5tupleIJiiiiEEENS1_10collective13CollectiveMmaINS1_34MainloopSm90TmaGmmaWarpSpecializedILi9ENS5_IJNS4_1CILi4EEENSA_ILi2EEENSA_ILi1EEEEEENS1_32KernelTmaWarpSpecializedPingpongEEENS5_IJNSA_ILi64EEENSA_ILi128EEESH_EEENS_6half_tENS5_IJlSD_lEEESK_SL_NS4_8TiledMMAINS4_8MMA_AtomIJNS4_4SM904GMMA26MMA_64x128x16_F32F16F16_SSILNSP_5MajorE0ELSR_0ELNSP_7ScaleInE1ELSS_1EEEEEENS4_6LayoutINS5_IJSD_SD_SD_EEENS5_IJNSA_ILi0EEESX_SX_EEEEENS5_IJNS4_10UnderscoreES10_S10_EEEEENS4_23SM90_TMA_LOAD_MULTICASTENS4_14ComposedLayoutINS4_7SwizzleILi3ELi4ELi3EEENS4_18smem_ptr_flag_bitsILi16EEENSV_INS5_IJNSA_ILi8EEESH_EEENS5_IJSH_SD_EEEEEEEvNS4_8identityES13_S1D_vS1E_EENS_8epilogue10collective6detail29Sm90TmaWarpSpecializedAdapterINS1H_15DefaultEpilogueISK_SL_SL_NS1G_6thread17LinearCombinationISK_Li1EffLNS1L_9ScaleType4KindE0ELNS_15FloatRoundStyleE2ESK_EENS1_15EpilogueDefaultEEEEEvvEEEEvNT_6ParamsE --------------------------
	.section	.nv.info._ZN7cutlass13device_kernelINS_4gemm6kernel13GemmUniversalIN4cute5tupleIJiiiiEEENS1_10collective13CollectiveMmaINS1_34MainloopSm90TmaGmmaWarpSpecializedILi9ENS5_IJNS4_1CILi4EEENSA_ILi2EEENSA_ILi1EEEEEENS1_32KernelTmaWarpSpecializedPingpongEEENS5_IJNSA_ILi64EEENSA_ILi128EEESH_EEENS_6half_tENS5_IJlSD_lEEESK_SL_NS4_8TiledMMAINS4_8MMA_AtomIJNS4_4SM904GMMA26MMA_64x128x16_F32F16F16_SSILNSP_5MajorE0ELSR_0ELNSP_7ScaleInE1ELSS_1EEEEEENS4_6LayoutINS5_IJSD_SD_SD_EEENS5_IJNSA_ILi0EEESX_SX_EEEEENS5_IJNS4_10UnderscoreES10_S10_EEEEENS4_23SM90_TMA_LOAD_MULTICASTENS4_14ComposedLayoutINS4_7SwizzleILi3ELi4ELi3EEENS4_18smem_ptr_flag_bitsILi16EEENSV_INS5_IJNSA_ILi8EEESH_EEENS5_IJSH_SD_EEEEEEEvNS4_8identityES13_S1D_vS1E_EENS_8epilogue10collective6detail29Sm90TmaWarpSpecializedAdapterINS1H_15DefaultEpilogueISK_SL_SL_NS1G_6thread17LinearCombinationISK_Li1EffLNS1L_9ScaleType4KindE0ELNS_15FloatRoundStyleE2ESK_EENS1_15EpilogueDefaultEEEEEvvEEEEvNT_6ParamsE,"",@"SHT_CUDA_INFO"
	.sectionflags	@""
	.align	4


	//----- nvinfo : EIATTR_CUDA_API_VERSION
	.align		4
        /*0000*/ 	.byte	0x04, 0x37
        /*0002*/ 	.short	(.L_21 - .L_20)
.L_20:
        /*0004*/ 	.word	0x00000082


	//----- nvinfo : EIATTR_KPARAM_INFO
	.align		4
.L_21:
        /*0008*/ 	.byte	0x04, 0x17
        /*000a*/ 	.short	(.L_23 - .L_22)
.L_22:
        /*000c*/ 	.word	0x00000000
        /*0010*/ 	.short	0x0000
        /*0012*/ 	.short	0x0070
        /*0014*/ 	.byte	0x00, 0xf0, 0x01, 0x10


	//----- nvinfo : EIATTR_SPARSE_MMA_MASK
	.align		4
.L_23:
        /*0018*/ 	.byte	0x03, 0x50
        /*001a*/ 	.short	0x0000


	//----- nvinfo : EIATTR_MAXREG_COUNT
	.align		4
        /*001c*/ 	.byte	0x03, 0x1b
        /*001e*/ 	.short	0x00a8


	//----- nvinfo : EIATTR_NUM_BARRIERS
	.align		4
        /*0020*/ 	.byte	0x02, 0x4c
        /*0022*/ 	.byte	0x01
	.zero		1


	//----- nvinfo : EIATTR_EXTERNS
	.align		4
        /*0024*/ 	.byte	0x04, 0x0f
        /*0026*/ 	.short	(.L_25 - .L_24)


	//   ....[0]....
	.align		4
.L_24:
        /*0028*/ 	.word	index@(__assertfail)


	//----- nvinfo : EIATTR_ANNOTATIONS
	.align		4
.L_25:
        /*002c*/ 	.byte	0x04, 0x55
        /*002e*/ 	.short	(.L_27 - .L_26)


	//   ....[0]....
.L_26:
        /*0030*/ 	.word	0x00000001
        /*0034*/ 	.byte	0xa0, 0x0e, 0x00, 0x00, 0x01, 0x00, 0x00, 0x00, 0x50, 0x15, 0x00, 0x00, 0x01, 0x00, 0x00, 0x00
        /*0044*/ 	.byte	0x60, 0x64, 0x00, 0x00, 0x01, 0x00, 0x00, 0x00, 0xe0, 0x71, 0x00, 0x00


	//----- nvinfo : EIATTR_MERCURY_ISA_VERSION
	.align		4
.L_27:
        /*0050*/ 	.byte	0x03, 0x5f
        /*0052*/ 	.short	0x0101


	//----- nvinfo : EIATTR_INT_WARP_WIDE_INSTR_OFFSETS
	.align		4
        /*0054*/ 	.byte	0x04, 0x31
        /*0056*/ 	.short	(.L_29 - .L_28)


	//   ....[0]....
.L_28:
        /*0058*/ 	.word	0x000005d0


	//   ....[1]....
        /*005c*/ 	.word	0x00000670


	//   ....[2]....
        /*0060*/ 	.word	0x00000690


	//   ....[3]....
        /*0064*/ 	.word	0x000006a0


	//   ....[4]....
        /*0068*/ 	.word	0x000006f0


	//   ....[5]....
        /*006c*/ 	.word	0x00000710


	//   ....[6]....
        /*0070*/ 	.word	0x00000860


	//   ....[7]....
        /*0074*/ 	.word	0x000008a0


	//   ....[8]....
        /*0078*/ 	.word	0x00002210


	//----- nvinfo : EIATTR_COOP_GROUP_MASK_REGIDS
	.align		4
.L_29:
        /*007c*/ 	.byte	0x04, 0x29
        /*007e*/ 	.short	(.L_31 - .L_30)


	//   ....[0]....
.L_30:
        /*0080*/ 	.word	0xffffffff


	//   ....[1]....
        /*0084*/ 	.word	0xffffffff


	//   ....[2]....
        /*0088*/ 	.word	0xffffffff


	//   ....[3]....
        /*008c*/ 	.word	0xffffffff


	//   ....[4]....
        /*0090*/ 	.word	0xffffffff


	//   ....[5]....
        /*0094*/ 	.word	0xffffffff


	//   ....[6]....
        /*0098*/ 	.word	0xffffffff


	//----- nvinfo : EIATTR_COOP_GROUP_INSTR_OFFSETS
	.align		4
.L_31:
        /*009c*/ 	.byte	0x04, 0x28
        /*009e*/ 	.short	(.L_33 - .L_32)


	//   ....[0]....
.L_32:
        /*00a0*/ 	.word	0x00000070


	//   ....[1]....
        /*00a4*/ 	.word	0x00000080


	//   ....[2]....
        /*00a8*/ 	.word	0x00000140


	//   ....[3]....
        /*00ac*/ 	.word	0x000003a0


	//   ....[4]....
        /*00b0*/ 	.word	0x000003e0


	//   ....[5]....
        /*00b4*/ 	.word	0x00000420


	//   ....[6]....
        /*00b8*/ 	.word	0x00000a50


	//----- nvinfo : EIATTR_REG_RECONFIG
	.align		4
.L_33:
        /*00bc*/ 	.byte	0x01, 0x54
	.zero		2


	//----- nvinfo : EIATTR_SYSCALL_OFFSETS
	.align		4
        /*00c0*/ 	.byte	0x04, 0x46
        /*00c2*/ 	.short	(.L_35 - .L_34)


	//   ....[0]....
.L_34:
        /*00c4*/ 	.word	0x000019c0


	//----- nvinfo : EIATTR_MBARRIER_INSTR_OFFSETS
	.align		4
.L_35:
        /*00c8*/ 	.byte	0x04, 0x39
        /*00ca*/ 	.short	(.L_37 - .L_36)


	//   ....[0]....
.L_36:
        /*00cc*/ 	.word	0x00000260
        /*00d0*/ 	.word	0x000000ff
        /*00d4*/ 	.word	0x00000000
        /*00d8*/ 	.short	0x0100
        /*00da*/ 	.byte	0x08
	.zero		1


	//   ....[1]....
        /*00dc*/ 	.word	0x00000270
        /*00e0*/ 	.word	0x000000ff
        /*00e4*/ 	.word	0x00000048
        /*00e8*/ 	.short	0x0100
        /*00ea*/ 	.byte	0x08
	.zero		1


	//   ....[2]....
        /*00ec*/ 	.word	0x00000280
        /*00f0*/ 	.word	0x000000ff
        /*00f4*/ 	.word	0x00000008
        /*00f8*/ 	.short	0x0100
        /*00fa*/ 	.byte	0x08
	.zero		1


	//   ....[3]....
        /*00fc*/ 	.word	0x00000290
        /*0100*/ 	.word	0x000000ff
        /*0104*/ 	.word	0x00000050
        /*0108*/ 	.short	0x0100
        /*010a*/ 	.byte	0x08
	.zero		1


	//   ....[4]....
        /*010c*/ 	.word	0x000002a0
        /*0110*/ 	.word	0x000000ff
        /*0114*/ 	.word	0x00000010
        /*0118*/ 	.short	0x0100
        /*011a*/ 	.byte	0x08
	.zero		1


	//   ....[5]....
        /*011c*/ 	.word	0x000002b0
        /*0120*/ 	.word	0x000000ff
        /*0124*/ 	.word	0x00000058
        /*0128*/ 	.short	0x0100
        /*012a*/ 	.byte	0x08
	.zero		1


	//   ....[6]....
        /*012c*/ 	.word	0x000002c0
        /*0130*/ 	.word	0x000000ff
        /*0134*/ 	.word	0x00000018
        /*0138*/ 	.short	0x0100
        /*013a*/ 	.byte	0x08
	.zero		1


	//   ....[7]....
        /*013c*/ 	.word	0x000002d0
        /*0140*/ 	.word	0x000000ff
        /*0144*/ 	.word	0x00000060
        /*0148*/ 	.short	0x0100
        /*014a*/ 	.byte	0x08
	.zero		1


	//   ....[8]....
        /*014c*/ 	.word	0x000002e0
        /*0150*/ 	.word	0x000000ff
        /*0154*/ 	.word	0x00000020
        /*0158*/ 	.short	0x0100
        /*015a*/ 	.byte	0x08
	.zero		1


	//   ....[9]....
        /*015c*/ 	.word	0x000002f0
        /*0160*/ 	.word	0x000000ff
        /*0164*/ 	.word	0x00000068
        /*0168*/ 	.short	0x0100
        /*016a*/ 	.byte	0x08
	.zero		1


	//   ....[10]....
        /*016c*/ 	.word	0x00000300
        /*0170*/ 	.word	0x000000ff
        /*0174*/ 	.word	0x00000028
        /*0178*/ 	.short	0x0100
        /*017a*/ 	.byte	0x08
	.zero		1


	//   ....[11]....
        /*017c*/ 	.word	0x00000310
        /*0180*/ 	.word	0x000000ff
        /*0184*/ 	.word	0x00000070
        /*0188*/ 	.short	0x0100
        /*018a*/ 	.byte	0x08
	.zero		1


	//   ....[12]....
        /*018c*/ 	.word	0x00000320
        /*0190*/ 	.word	0x000000ff
        /*0194*/ 	.word	0x00000030
        /*0198*/ 	.short	0x0100
        /*019a*/ 	.byte	0x08
	.zero		1


	//   ....[13]....
        /*019c*/ 	.word	0x00000330
        /*01a0*/ 	.word	0x000000ff
        /*01a4*/ 	.word	0x00000078
        /*01a8*/ 	.short	0x0100
        /*01aa*/ 	.byte	0x08
	.zero		1


	//   ....[14]....
        /*01ac*/ 	.word	0x00000340
        /*01b0*/ 	.word	0x000000ff
        /*01b4*/ 	.word	0x00000038
        /*01b8*/ 	.short	0x0100
        /*01ba*/ 	.byte	0x08
	.zero		1


	//   ....[15]....
        /*01bc*/ 	.word	0x00000350
        /*01c0*/ 	.word	0x000000ff
        /*01c4*/ 	.word	0x00000080
        /*01c8*/ 	.short	0x0100
        /*01ca*/ 	.byte	0x08
	.zero		1


	//   ....[16]....
        /*01cc*/ 	.word	0x00000360
        /*01d0*/ 	.word	0x000000ff
        /*01d4*/ 	.word	0x00000040
        /*01d8*/ 	.short	0x0100
        /*01da*/ 	.byte	0x08
	.zero		1


	//   ....[17]....
        /*01dc*/ 	.word	0x00000370
        /*01e0*/ 	.word	0x000000ff
        /*01e4*/ 	.word	0x00000088
        /*01e8*/ 	.short	0x0100
        /*01ea*/ 	.byte	0x08
	.zero		1


	//   ....[18]....
        /*01ec*/ 	.word	0x000008d0
        /*01f0*/ 	.word	0x000000ff
        /*01f4*/ 	.word	0x000000c0
        /*01f8*/ 	.short	0x0100
        /*01fa*/ 	.byte	0x08
	.zero		1


	//   ....[19]....
        /*01fc*/ 	.word	0x00000970
        /*0200*/ 	.word	0x000000ff
        /*0204*/ 	.word	0x000000c8
        /*0208*/ 	.short	0x0100
        /*020a*/ 	.byte	0x08
	.zero		1


	//   ....[20]....
        /*020c*/ 	.word	0x000009d0
        /*0210*/ 	.word	0x000000ff
        /*0214*/ 	.word	0x000000a0
        /*0218*/ 	.short	0x0100
        /*021a*/ 	.byte	0x09
	.zero		1


	//   ....[21]....
        /*021c*/ 	.word	0x000009e0
        /*0220*/ 	.word	0x000000ff
        /*0224*/ 	.word	0x000000a8
        /*0228*/ 	.short	0x0100
        /*022a*/ 	.byte	0x09
	.zero		1


	//   ....[22]....
        /*022c*/ 	.word	0x000009f0
        /*0230*/ 	.word	0x000000ff
        /*0234*/ 	.word	0x000000b0
        /*0238*/ 	.short	0x0100
        /*023a*/ 	.byte	0x09
	.zero		1


	//   ....[23]....
        /*023c*/ 	.word	0x00000a00
        /*0240*/ 	.word	0x000000ff
        /*0244*/ 	.word	0x000000b8
        /*0248*/ 	.short	0x0100
        /*024a*/ 	.byte	0x09
	.zero		1


	//   ....[24]....
        /*024c*/ 	.word	0x00001880
        /*0250*/ 	.word	0x000000ff
        /*0254*/ 	.word	0xfffffff8
        /*0258*/ 	.short	0x010a
        /*025a*/ 	.byte	0x2b
	.zero		1


	//   ....[25]....
        /*025c*/ 	.word	0x00001a40
        /*0260*/ 	.word	0x00000003
        /*0264*/ 	.word	0x00000000
        /*0268*/ 	.short	0x010a
        /*026a*/ 	.byte	0x3f
	.zero		1


	//   ....[26]....
        /*026c*/ 	.word	0x00001aa0
        /*0270*/ 	.word	0x00000003
        /*0274*/ 	.word	0x00000000
        /*0278*/ 	.short	0x010a
        /*027a*/ 	.byte	0x3f
	.zero		1


	//   ....[27]....
        /*027c*/ 	.word	0x00001e00
        /*0280*/ 	.word	0x000000ff
        /*0284*/ 	.word	0x00000000
        /*0288*/ 	.short	0x010a
        /*028a*/ 	.byte	0x04
	.zero		1


	//   ....[28]....
        /*028c*/ 	.word	0x00001e40
        /*0290*/ 	.word	0x000000ff
        /*0294*/ 	.word	0x00000000
        /*0298*/ 	.short	0x010a
        /*029a*/ 	.byte	0x04
	.zero		1


	//   ....[29]....
        /*029c*/ 	.word	0x000020a0
        /*02a0*/ 	.word	0x00000005
        /*02a4*/ 	.word	0x00000000
        /*02a8*/ 	.short	0x0101
        /*02aa*/ 	.byte	0x3f
	.zero		1


	//   ....[30]....
        /*02ac*/ 	.word	0x000021b0
        /*02b0*/ 	.word	0x00000003
        /*02b4*/ 	.word	0x00000000
        /*02b8*/ 	.short	0x0101
        /*02ba*/ 	.byte	0x2e
	.zero		1


	//   ....[31]....
        /*02bc*/ 	.word	0x000022b0
        /*02c0*/ 	.word	0x00000003
        /*02c4*/ 	.word	0x00000000
        /*02c8*/ 	.short	0x0101
        /*02ca*/ 	.byte	0x3f
	.zero		1


	//   ....[32]....
        /*02cc*/ 	.word	0x00002330
        /*02d0*/ 	.word	0x000000ff
        /*02d4*/ 	.word	0x00000008
        /*02d8*/ 	.short	0x010a
        /*02da*/ 	.byte	0x2b
	.zero		1


	//   ....[33]....
        /*02dc*/ 	.word	0x000064a0
        /*02e0*/ 	.word	0x00000000
        /*02e4*/ 	.word	0x00000000
        /*02e8*/ 	.short	0x0101
        /*02ea*/ 	.byte	0x2e
	.zero		1


	//   ....[34]....
        /*02ec*/ 	.word	0x00006f00
        /*02f0*/ 	.word	0x0000000b
        /*02f4*/ 	.word	0x00000048
        /*02f8*/ 	.short	0x010a
        /*02fa*/ 	.byte	0x3f
	.zero		1


	//   ....[35]....
        /*02fc*/ 	.word	0x00007310
        /*0300*/ 	.word	0x00000006
        /*0304*/ 	.word	0x000000c8
        /*0308*/ 	.short	0x0101
        /*030a*/ 	.byte	0x3f
	.zero		1


	//   ....[36]....
        /*030c*/ 	.word	0x00007a30
        /*0310*/ 	.word	0x00000007
        /*0314*/ 	.word	0x00000000
        /*0318*/ 	.short	0x010a
        /*031a*/ 	.byte	0x3f
	.zero		1


	//   ....[37]....
        /*031c*/ 	.word	0x00007ab0
        /*0320*/ 	.word	0x00000006
        /*0324*/ 	.word	0x00000000
        /*0328*/ 	.short	0x010a
        /*032a*/ 	.byte	0x3f
	.zero		1


	//   ....[38]....
        /*032c*/ 	.word	0x00007b40
        /*0330*/ 	.word	0x00000007
        /*0334*/ 	.word	0x00000000
        /*0338*/ 	.short	0x010a
        /*033a*/ 	.byte	0x3f
	.zero		1


	//   ....[39]....
        /*033c*/ 	.word	0x00007bd0
        /*0340*/ 	.word	0x00000006
        /*0344*/ 	.word	0x00000000
        /*0348*/ 	.short	0x010a
        /*034a*/ 	.byte	0x3f
	.zero		1


	//   ....[40]....
        /*034c*/ 	.word	0x00007c60
        /*0350*/ 	.word	0x00000007
        /*0354*/ 	.word	0x00000000
        /*0358*/ 	.short	0x010a
        /*035a*/ 	.byte	0x3f
	.zero		1


	//   ....[41]....
        /*035c*/ 	.word	0x00007cf0
        /*0360*/ 	.word	0x00000006
        /*0364*/ 	.word	0x00000000
        /*0368*/ 	.short	0x010a
        /*036a*/ 	.byte	0x3f
	.zero		1


	//   ....[42]....
        /*036c*/ 	.word	0x00007d80
        /*0370*/ 	.word	0x00000007
        /*0374*/ 	.word	0x00000000
        /*0378*/ 	.short	0x010a
        /*037a*/ 	.byte	0x3f
	.zero		1


	//   ....[43]....
        /*037c*/ 	.word	0x00007e10
        /*0380*/ 	.word	0x00000006
        /*0384*/ 	.word	0x00000000
        /*0388*/ 	.short	0x010a
        /*038a*/ 	.byte	0x3f
	.zero		1


	//   ....[44]....
        /*038c*/ 	.word	0x00007ea0
        /*0390*/ 	.word	0x00000005
        /*0394*/ 	.word	0x00000000
        /*0398*/ 	.short	0x010a
        /*039a*/ 	.byte	0x3f
	.zero		1


	//   ....[45]....
        /*039c*/ 	.word	0x00007f10
        /*03a0*/ 	.word	0x00000003
        /*03a4*/ 	.word	0xfffffff8
        /*03a8*/ 	.short	0x010a
        /*03aa*/ 	.byte	0x3f
	.zero		1


	//   ....[46]....
        /*03ac*/ 	.word	0x00007f60
        /*03b0*/ 	.word	0x00000003
        /*03b4*/ 	.word	0x00000000
        /*03b8*/ 	.short	0x010a
        /*03ba*/ 	.byte	0x3f
	.zero		1


	//   ....[47]....
        /*03bc*/ 	.word	0x00007fc0
        /*03c0*/ 	.word	0x00000005
        /*03c4*/ 	.word	0x00000000
        /*03c8*/ 	.short	0x010a
        /*03ca*/ 	.byte	0x3f
	.zero		1


	//   ....[48]....
        /*03cc*/ 	.word	0x00008020
        /*03d0*/ 	.word	0x00000003
        /*03d4*/ 	.word	0x00000008
        /*03d8*/ 	.short	0x010a
        /*03da*/ 	.byte	0x3f
	.zero		1


	//   ....[49]....
        /*03dc*/ 	.word	0x000080f0
        /*03e0*/ 	.word	0x0000000b
        /*03e4*/ 	.word	0x00000048
        /*03e8*/ 	.short	0x010a
        /*03ea*/ 	.byte	0x3f
	.zero		1


	//   ....[50]....
        /*03ec*/ 	.word	0x000081c0
        /*03f0*/ 	.word	0x00000007
        /*03f4*/ 	.word	0x00000000
        /*03f8*/ 	.short	0x010a
        /*03fa*/ 	.byte	0x3f
	.zero		1


	//   ....[51]....
        /*03fc*/ 	.word	0x00008210
        /*0400*/ 	.word	0x00000006
        /*0404*/ 	.word	0x00000000
        /*0408*/ 	.short	0x010a
        /*040a*/ 	.byte	0x3f
	.zero		1


	//   ....[52]....
        /*040c*/ 	.word	0x00008260
        /*0410*/ 	.word	0x00000007
        /*0414*/ 	.word	0x00000000
        /*0418*/ 	.short	0x010a
        /*041a*/ 	.byte	0x3f
	.zero		1


	//   ....[53]....
        /*041c*/ 	.word	0x000082b0
        /*0420*/ 	.word	0x00000006
        /*0424*/ 	.word	0x00000000
        /*0428*/ 	.short	0x010a
        /*042a*/ 	.byte	0x3f
	.zero		1


	//   ....[54]....
        /*042c*/ 	.word	0x00008300
        /*0430*/ 	.word	0x00000007
        /*0434*/ 	.word	0x00000000
        /*0438*/ 	.short	0x010a
        /*043a*/ 	.byte	0x3f
	.zero		1


	//   ....[55]....
        /*043c*/ 	.word	0x00008350
        /*0440*/ 	.word	0x00000006
        /*0444*/ 	.word	0x00000000
        /*0448*/ 	.short	0x010a
        /*044a*/ 	.byte	0x3f
	.zero		1


	//   ....[56]....
        /*044c*/ 	.word	0x000083a0
        /*0450*/ 	.word	0x00000007
        /*0454*/ 	.word	0x00000000
        /*0458*/ 	.short	0x010a
        /*045a*/ 	.byte	0x3f
	.zero		1


	//   ....[57]....
        /*045c*/ 	.word	0x000083f0
        /*0460*/ 	.word	0x00000006
        /*0464*/ 	.word	0x00000000
        /*0468*/ 	.short	0x010a
        /*046a*/ 	.byte	0x3f
	.zero		1


	//----- nvinfo : EIATTR_NUM_MBARRIERS
	.align		4
.L_37:
        /*046c*/ 	.byte	0x03, 0x38
        /*046e*/ 	.short	0x0018


	//----- nvinfo : EIATTR_EXIT_INSTR_OFFSETS
	.align		4
        /*0470*/ 	.byte	0x04, 0x1c
        /*0472*/ 	.short	(.L_39 - .L_38)


	//   ....[0]....
.L_38:
        /*0474*/ 	.word	0x000014e0


	//   ....[1]....
        /*0478*/ 	.word	0x00001540


	//   ....[2]....
        /*047c*/ 	.word	0x00006ac0


	//   ....[3]....
        /*0480*/ 	.word	0x00006af0


	//   ....[4]....
        /*0484*/ 	.word	0x00007ef0


	//----- nvinfo : EIATTR_MAX_THREADS
	.align		4
.L_39:
        /*0488*/ 	.byte	0x04, 0x05
        /*048a*/ 	.short	(.L_41 - .L_40)
.L_40:
        /*048c*/ 	.word	0x00000180
        /*0490*/ 	.word	0x00000001
        /*0494*/ 	.word	0x00000001


	//----- nvinfo : EIATTR_CRS_STACK_SIZE
	.align		4
.L_41:
        /*0498*/ 	.byte	0x04, 0x1e
        /*049a*/ 	.short	(.L_43 - .L_42)
.L_42:
        /*049c*/ 	.word	0x00000000


	//----- nvinfo : EIATTR_CBANK_PARAM_SIZE
	.align		4
.L_43:
        /*04a0*/ 	.byte	0x03, 0x19
        /*04a2*/ 	.short	0x0470


	//----- nvinfo : EIATTR_PARAM_CBANK
	.align		4
        /*04a4*/ 	.byte	0x04, 0x0a
        /*04a6*/ 	.short	(.L_45 - .L_44)
	.align		4
.L_44:
        /*04a8*/ 	.word	index@(.nv.constant0._ZN7cutlass13device_kernelINS_4gemm6kernel13GemmUniversalIN4cute5tupleIJiiiiEEENS1_10collective13CollectiveMmaINS1_34MainloopSm90TmaGmmaWarpSpecializedILi9ENS5_IJNS4_1CILi4EEENSA_ILi2EEENSA_ILi1EEEEEENS1_32KernelTmaWarpSpecializedPingpongEEENS5_IJNSA_ILi64EEENSA_ILi128EEESH_EEENS_6half_tENS5_IJlSD_lEEESK_SL_NS4_8TiledMMAINS4_8MMA_AtomIJNS4_4SM904GMMA26MMA_64x128x16_F32F16F16_SSILNSP_5MajorE0ELSR_0ELNSP_7ScaleInE1ELSS_1EEEEEENS4_6LayoutINS5_IJSD_SD_SD_EEENS5_IJNSA_ILi0EEESX_SX_EEEEENS5_IJNS4_10UnderscoreES10_S10_EEEEENS4_23SM90_TMA_LOAD_MULTICASTENS4_14ComposedLayoutINS4_7SwizzleILi3ELi4ELi3EEENS4_18smem_ptr_flag_bitsILi16EEENSV_INS5_IJNSA_ILi8EEESH_EEENS5_IJSH_SD_EEEEEEEvNS4_8identityES13_S1D_vS1E_EENS_8epilogue10collective6detail29Sm90TmaWarpSpecializedAdapterINS1H_15DefaultEpilogueISK_SL_SL_NS1G_6thread17LinearCombinationISK_Li1EffLNS1L_9ScaleType4KindE0ELNS_15FloatRoundStyleE2ESK_EENS1_15EpilogueDefaultEEEEEvvEEEEvNT_6ParamsE)
        /*04ac*/ 	.short	0x0210
        /*04ae*/ 	.short	0x0470


	//----- nvinfo : EIATTR_SW_WAR
	.align		4
.L_45:
        /*04b0*/ 	.byte	0x04, 0x36
        /*04b2*/ 	.short	(.L_47 - .L_46)
.L_46:
        /*04b4*/ 	.word	0x00000008
.L_47:


//--------------------- .nv.callgraph             --------------------------
	.section	.nv.callgraph,"",@"SHT_CUDA_CALLGRAPH"
	.align	4
	.sectionentsize	8
	.align		4
        /*0000*/ 	.word	0x00000000
	.align		4
        /*0004*/ 	.word	0xffffffff
	.align		4
        /*0008*/ 	.word	index@(_ZN7cutlass13device_kernelINS_4gemm6kernel13GemmUniversalIN4cute5tupleIJiiiiEEENS1_10collective13CollectiveMmaINS1_34MainloopSm90TmaGmmaWarpSpecializedILi9ENS5_IJNS4_1CILi4EEENSA_ILi2EEENSA_ILi1EEEEEENS1_32KernelTmaWarpSpecializedPingpongEEENS5_IJNSA_ILi64EEENSA_ILi128EEESH_EEENS_6half_tENS5_IJlSD_lEEESK_SL_NS4_8TiledMMAINS4_8MMA_AtomIJNS4_4SM904GMMA26MMA_64x128x16_F32F16F16_SSILNSP_5MajorE0ELSR_0ELNSP_7ScaleInE1ELSS_1EEEEEENS4_6LayoutINS5_IJSD_SD_SD_EEENS5_IJNSA_ILi0EEESX_SX_EEEEENS5_IJNS4_10UnderscoreES10_S10_EEEEENS4_23SM90_TMA_LOAD_MULTICASTENS4_14ComposedLayoutINS4_7SwizzleILi3ELi4ELi3EEENS4_18smem_ptr_flag_bitsILi16EEENSV_INS5_IJNSA_ILi8EEESH_EEENS5_IJSH_SD_EEEEEEEvNS4_8identityES13_S1D_vS1E_EENS_8epilogue10collective6detail29Sm90TmaWarpSpecializedAdapterINS1H_15DefaultEpilogueISK_SL_SL_NS1G_6thread17LinearCombinationISK_Li1EffLNS1L_9ScaleType4KindE0ELNS_15FloatRoundStyleE2ESK_EENS1_15EpilogueDefaultEEEEEvvEEEEvNT_6ParamsE)
	.align		4
        /*000c*/ 	.word	index@(__assertfail)
	.align		4
        /*0010*/ 	.word	0x00000000
	.align		4
        /*0014*/ 	.word	0xfffffffe
	.align		4
        /*0018*/ 	.word	0x00000000
	.align		4
        /*001c*/ 	.word	0xfffffffd
	.align		4
        /*0020*/ 	.word	0x00000000
	.align		4
        /*0024*/ 	.word	0xfffffffc


//--------------------- .nv.constant4             --------------------------
	.section	.nv.constant4,"a",@progbits
	.align	8
	.align		8
.nv.constant4:
        /*0000*/ 	.dword	__assertfail
	.align		8
        /*0008*/ 	.dword	__unnamed_1
	.align		8
        /*0010*/ 	.dword	_ZN40_INTERNAL_9e1a0252_4_k_cu_fd0cee84_167464cuda3std3__45__cpo5beginE
	.align		8
        /*0018*/ 	.dword	_ZN40_INTERNAL_9e1a0252_4_k_cu_fd0cee84_167464cuda3std3__45__cpo3endE
	.align		8
        /*0020*/ 	.dword	_ZN40_INTERNAL_9e1a0252_4_k_cu_fd0cee84_167464cuda3std3__45__cpo6cbeginE
	.align		8
        /*0028*/ 	.dword	_ZN40_INTERNAL_9e1a0252_4_k_cu_fd0cee84_167464cuda3std3__45__cpo4cendE
	.align		8
        /*0030*/ 	.dword	_ZN40_INTERNAL_9e1a0252_4_k_cu_fd0cee84_167464cuda3std3__442_GLOBAL__N__9e1a0252_4_k_cu_fd0cee84_167466ignoreE
	.align		8
        /*0038*/ 	.dword	_ZN40_INTERNAL_9e1a0252_4_k_cu_fd0cee84_167464cuda3std3__419piecewise_constructE
	.align		8
        /*0040*/ 	.dword	_ZN40_INTERNAL_9e1a0252_4_k_cu_fd0cee84_167464cuda3std3__48in_placeE
	.align		8
        /*0048*/ 	.dword	_ZN40_INTERNAL_9e1a0252_4_k_cu_fd0cee84_167464cuda3std6ranges3__45__cpo4swapE
	.align		8
        /*0050*/ 	.dword	_ZN40_INTERNAL_9e1a0252_4_k_cu_fd0cee84_167464cuda3std6ranges3__45__cpo9iter_moveE
	.align		8
        /*0058*/ 	.dword	_ZN40_INTERNAL_9e1a0252_4_k_cu_fd0cee84_167464cute7productE
	.align		8
        /*0060*/ 	.dword	_ZN40_INTERNAL_9e1a0252_4_k_cu_fd0cee84_167464cute1_E
	.align		8
        /*0068*/ 	.dword	$str$22
	.align		8
        /*0070*/ 	.dword	$str$23


//--------------------- .text._ZN7cutlass13device_kernelINS_4gemm6kernel13GemmUniversalIN4cute5tupleIJiiiiEEENS1_10collective13CollectiveMmaINS1_34MainloopSm90TmaGmmaWarpSpecializedILi9ENS5_IJNS4_1CILi4EEENSA_ILi2EEENSA_ILi1EEEEEENS1_32KernelTmaWarpSpecializedPingpongEEENS5_IJNSA_ILi64EEENSA_ILi128EEESH_EEENS_6half_tENS5_IJlSD_lEEESK_SL_NS4_8TiledMMAINS4_8MMA_AtomIJNS4_4SM904GMMA26MMA_64x128x16_F32F16F16_SSILNSP_5MajorE0ELSR_0ELNSP_7ScaleInE1ELSS_1EEEEEENS4_6LayoutINS5_IJSD_SD_SD_EEENS5_IJNSA_ILi0EEESX_SX_EEEEENS5_IJNS4_10UnderscoreES10_S10_EEEEENS4_23SM90_TMA_LOAD_MULTICASTENS4_14ComposedLayoutINS4_7SwizzleILi3ELi4ELi3EEENS4_18smem_ptr_flag_bitsILi16EEENSV_INS5_IJNSA_ILi8EEESH_EEENS5_IJSH_SD_EEEEEEEvNS4_8identityES13_S1D_vS1E_EENS_8epilogue10collective6detail29Sm90TmaWarpSpecializedAdapterINS1H_15DefaultEpilogueISK_SL_SL_NS1G_6thread17LinearCombinationISK_Li1EffLNS1L_9ScaleType4KindE0ELNS_15FloatRoundStyleE2ESK_EENS1_15EpilogueDefaultEEEEEvvEEEEvNT_6ParamsE --------------------------
	.section	.text._ZN7cutlass13device_kernelINS_4gemm6kernel13GemmUniversalIN4cute5tupleIJiiiiEEENS1_10collective13CollectiveMmaINS1_34MainloopSm90TmaGmmaWarpSpecializedILi9ENS5_IJNS4_1CILi4EEENSA_ILi2EEENSA_ILi1EEEEEENS1_32KernelTmaWarpSpecializedPingpongEEENS5_IJNSA_ILi64EEENSA_ILi128EEESH_EEENS_6half_tENS5_IJlSD_lEEESK_SL_NS4_8TiledMMAINS4_8MMA_AtomIJNS4_4SM904GMMA26MMA_64x128x16_F32F16F16_SSILNSP_5MajorE0ELSR_0ELNSP_7ScaleInE1ELSS_1EEEEEENS4_6LayoutINS5_IJSD_SD_SD_EEENS5_IJNSA_ILi0EEESX_SX_EEEEENS5_IJNS4_10UnderscoreES10_S10_EEEEENS4_23SM90_TMA_LOAD_MULTICASTENS4_14ComposedLayoutINS4_7SwizzleILi3ELi4ELi3EEENS4_18smem_ptr_flag_bitsILi16EEENSV_INS5_IJNSA_ILi8EEESH_EEENS5_IJSH_SD_EEEEEEEvNS4_8identityES13_S1D_vS1E_EENS_8epilogue10collective6detail29Sm90TmaWarpSpecializedAdapterINS1H_15DefaultEpilogueISK_SL_SL_NS1G_6thread17LinearCombinationISK_Li1EffLNS1L_9ScaleType4KindE0ELNS_15FloatRoundStyleE2ESK_EENS1_15EpilogueDefaultEEEEEvvEEEEvNT_6ParamsE,"ax",@progbits
	.align	128
.text._ZN7cutlass13device_kernelINS_4gemm6kernel13GemmUniversalIN4cute5tupleIJiiiiEEENS1_10collective13CollectiveMmaINS1_34MainloopSm90TmaGmmaWarpSpecializedILi9ENS5_IJNS4_1CILi4EEENSA_ILi2EEENSA_ILi1EEEEEENS1_32KernelTmaWarpSpecializedPingpongEEENS5_IJNSA_ILi64EEENSA_ILi128EEESH_EEENS_6half_tENS5_IJlSD_lEEESK_SL_NS4_8TiledMMAINS4_8MMA_AtomIJNS4_4SM904GMMA26MMA_64x128x16_F32F16F16_SSILNSP_5MajorE0ELSR_0ELNSP_7ScaleInE1ELSS_1EEEEEENS4_6LayoutINS5_IJSD_SD_SD_EEENS5_IJNSA_ILi0EEESX_SX_EEEEENS5_IJNS4_10UnderscoreES10_S10_EEEEENS4_23SM90_TMA_LOAD_MULTICASTENS4_14ComposedLayoutINS4_7SwizzleILi3ELi4ELi3EEENS4_18smem_ptr_flag_bitsILi16EEENSV_INS5_IJNSA_ILi8EEESH_EEENS5_IJSH_SD_EEEEEEEvNS4_8identityES13_S1D_vS1E_EENS_8epilogue10collective6detail29Sm90TmaWarpSpecializedAdapterINS1H_15DefaultEpilogueISK_SL_SL_NS1G_6thread17LinearCombinationISK_Li1EffLNS1L_9ScaleType4KindE0ELNS_15FloatRoundStyleE2ESK_EENS1_15EpilogueDefaultEEEEEvvEEEEvNT_6ParamsE:
        .type           _ZN7cutlass13device_kernelINS_4gemm6kernel13GemmUniversalIN4cute5tupleIJiiiiEEENS1_10collective13CollectiveMmaINS1_34MainloopSm90TmaGmmaWarpSpecializedILi9ENS5_IJNS4_1CILi4EEENSA_ILi2EEENSA_ILi1EEEEEENS1_32KernelTmaWarpSpecializedPingpongEEENS5_IJNSA_ILi64EEENSA_ILi128EEESH_EEENS_6half_tENS5_IJlSD_lEEESK_SL_NS4_8TiledMMAINS4_8MMA_AtomIJNS4_4SM904GMMA26MMA_64x128x16_F32F16F16_SSILNSP_5MajorE0ELSR_0ELNSP_7ScaleInE1ELSS_1EEEEEENS4_6LayoutINS5_IJSD_SD_SD_EEENS5_IJNSA_ILi0EEESX_SX_EEEEENS5_IJNS4_10UnderscoreES10_S10_EEEEENS4_23SM90_TMA_LOAD_MULTICASTENS4_14ComposedLayoutINS4_7SwizzleILi3ELi4ELi3EEENS4_18smem_ptr_flag_bitsILi16EEENSV_INS5_IJNSA_ILi8EEESH_EEENS5_IJSH_SD_EEEEEEEvNS4_8identityES13_S1D_vS1E_EENS_8epilogue10collective6detail29Sm90TmaWarpSpecializedAdapterINS1H_15DefaultEpilogueISK_SL_SL_NS1G_6thread17LinearCombinationISK_Li1EffLNS1L_9ScaleType4KindE0ELNS_15FloatRoundStyleE2ESK_EENS1_15EpilogueDefaultEEEEEvvEEEEvNT_6ParamsE,@function
        .size           _ZN7cutlass13device_kernelINS_4gemm6kernel13GemmUniversalIN4cute5tupleIJiiiiEEENS1_10collective13CollectiveMmaINS1_34MainloopSm90TmaGmmaWarpSpecializedILi9ENS5_IJNS4_1CILi4EEENSA_ILi2EEENSA_ILi1EEEEEENS1_32KernelTmaWarpSpecializedPingpongEEENS5_IJNSA_ILi64EEENSA_ILi128EEESH_EEENS_6half_tENS5_IJlSD_lEEESK_SL_NS4_8TiledMMAINS4_8MMA_AtomIJNS4_4SM904GMMA26MMA_64x128x16_F32F16F16_SSILNSP_5MajorE0ELSR_0ELNSP_7ScaleInE1ELSS_1EEEEEENS4_6LayoutINS5_IJSD_SD_SD_EEENS5_IJNSA_ILi0EEESX_SX_EEEEENS5_IJNS4_10UnderscoreES10_S10_EEEEENS4_23SM90_TMA_LOAD_MULTICASTENS4_14ComposedLayoutINS4_7SwizzleILi3ELi4ELi3EEENS4_18smem_ptr_flag_bitsILi16EEENSV_INS5_IJNSA_ILi8EEESH_EEENS5_IJSH_SD_EEEEEEEvNS4_8identityES13_S1D_vS1E_EENS_8epilogue10collective6detail29Sm90TmaWarpSpecializedAdapterINS1H_15DefaultEpilogueISK_SL_SL_NS1G_6thread17LinearCombinationISK_Li1EffLNS1L_9ScaleType4KindE0ELNS_15FloatRoundStyleE2ESK_EENS1_15EpilogueDefaultEEEEEvvEEEEvNT_6ParamsE,(.L_x_212 - _ZN7cutlass13device_kernelINS_4gemm6kernel13GemmUniversalIN4cute5tupleIJiiiiEEENS1_10collective13CollectiveMmaINS1_34MainloopSm90TmaGmmaWarpSpecializedILi9ENS5_IJNS4_1CILi4EEENSA_ILi2EEENSA_ILi1EEEEEENS1_32KernelTmaWarpSpecializedPingpongEEENS5_IJNSA_ILi64EEENSA_ILi128EEESH_EEENS_6half_tENS5_IJlSD_lEEESK_SL_NS4_8TiledMMAINS4_8MMA_AtomIJNS4_4SM904GMMA26MMA_64x128x16_F32F16F16_SSILNSP_5MajorE0ELSR_0ELNSP_7ScaleInE1ELSS_1EEEEEENS4_6LayoutINS5_IJSD_SD_SD_EEENS5_IJNSA_ILi0EEESX_SX_EEEEENS5_IJNS4_10UnderscoreES10_S10_EEEEENS4_23SM90_TMA_LOAD_MULTICASTENS4_14ComposedLayoutINS4_7SwizzleILi3ELi4ELi3EEENS4_18smem_ptr_flag_bitsILi16EEENSV_INS5_IJNSA_ILi8EEESH_EEENS5_IJSH_SD_EEEEEEEvNS4_8identityES13_S1D_vS1E_EENS_8epilogue10collective6detail29Sm90TmaWarpSpecializedAdapterINS1H_15DefaultEpilogueISK_SL_SL_NS1G_6thread17LinearCombinationISK_Li1EffLNS1L_9ScaleType4KindE0ELNS_15FloatRoundStyleE2ESK_EENS1_15EpilogueDefaultEEEEEvvEEEEvNT_6ParamsE)
        .other          _ZN7cutlass13device_kernelINS_4gemm6kernel13GemmUniversalIN4cute5tupleIJiiiiEEENS1_10collective13CollectiveMmaINS1_34MainloopSm90TmaGmmaWarpSpecializedILi9ENS5_IJNS4_1CILi4EEENSA_ILi2EEENSA_ILi1EEEEEENS1_32KernelTmaWarpSpecializedPingpongEEENS5_IJNSA_ILi64EEENSA_ILi128EEESH_EEENS_6half_tENS5_IJlSD_lEEESK_SL_NS4_8TiledMMAINS4_8MMA_AtomIJNS4_4SM904GMMA26MMA_64x128x16_F32F16F16_SSILNSP_5MajorE0ELSR_0ELNSP_7ScaleInE1ELSS_1EEEEEENS4_6LayoutINS5_IJSD_SD_SD_EEENS5_IJNSA_ILi0EEESX_SX_EEEEENS5_IJNS4_10UnderscoreES10_S10_EEEEENS4_23SM90_TMA_LOAD_MULTICASTENS4_14ComposedLayoutINS4_7SwizzleILi3ELi4ELi3EEENS4_18smem_ptr_flag_bitsILi16EEENSV_INS5_IJNSA_ILi8EEESH_EEENS5_IJSH_SD_EEEEEEEvNS4_8identityES13_S1D_vS1E_EENS_8epilogue10collective6detail29Sm90TmaWarpSpecializedAdapterINS1H_15DefaultEpilogueISK_SL_SL_NS1G_6thread17LinearCombinationISK_Li1EffLNS1L_9ScaleType4KindE0ELNS_15FloatRoundStyleE2ESK_EENS1_15EpilogueDefaultEEEEEvvEEEEvNT_6ParamsE,@"STO_CUDA_ENTRY STV_DEFAULT"
_ZN7cutlass13device_kernelINS_4gemm6kernel13GemmUniversalIN4cute5tupleIJiiiiEEENS1_10collective13CollectiveMmaINS1_34MainloopSm90TmaGmmaWarpSpecializedILi9ENS5_IJNS4_1CILi4EEENSA_ILi2EEENSA_ILi1EEEEEENS1_32KernelTmaWarpSpecializedPingpongEEENS5_IJNSA_ILi64EEENSA_ILi128EEESH_EEENS_6half_tENS5_IJlSD_lEEESK_SL_NS4_8TiledMMAINS4_8MMA_AtomIJNS4_4SM904GMMA26MMA_64x128x16_F32F16F16_SSILNSP_5MajorE0ELSR_0ELNSP_7ScaleInE1ELSS_1EEEEEENS4_6LayoutINS5_IJSD_SD_SD_EEENS5_IJNSA_ILi0EEESX_SX_EEEEENS5_IJNS4_10UnderscoreES10_S10_EEEEENS4_23SM90_TMA_LOAD_MULTICASTENS4_14ComposedLayoutINS4_7SwizzleILi3ELi4ELi3EEENS4_18smem_ptr_flag_bitsILi16EEENSV_INS5_IJNSA_ILi8EEESH_EEENS5_IJSH_SD_EEEEEEEvNS4_8identityES13_S1D_vS1E_EENS_8epilogue10collective6detail29Sm90TmaWarpSpecializedAdapterINS1H_15DefaultEpilogueISK_SL_SL_NS1G_6thread17LinearCombinationISK_Li1EffLNS1L_9ScaleType4KindE0ELNS_15FloatRoundStyleE2ESK_EENS1_15EpilogueDefaultEEEEEvvEEEEvNT_6ParamsE:
[----:B------:R-:W0:Y:S02]  /*0000*/  LDC R1, c[0x0][0x28] ;  /* 0x00000a00ff017b82 */ /* 0x000e240000000800 */
[----:B0-----:R-:W-:Y:S01]  /*0010*/  VIADD R1, R1, 0xfffffff8 ;  /* 0xfffffff801017836 */ /* 0x001fe20000000000 */
[----:B------:R-:W0:Y:S01]  /*0020*/  S2R R4, SR_TID.X ;  /* 0x0000000000047919 */ /* 0x000e220000002100 */
[----:B------:R-:W-:Y:S01]  /*0030*/  ELECT P0, URZ, PT ;  /* 0x00000000003f782f */ /* 0x000fe20003800000 */
[----:B------:R-:W-:Y:S01]  /*0040*/  BSSY B0, `(.L_x_0) ;  /* 0x000000f000007945 */ /* 0x000fe20003800000 */
[--C-:B0-----:R-:W-:Y:S02]  /*0050*/  SHF.R.U32.HI R0, RZ, 0x5, R4.reuse ;  /* 0x00000005ff007819 */ /* 0x101fe40000011604 */
[----:B------:R-:W-:-:S03]  /*0060*/  SHF.R.U32.HI R7, RZ, 0x7, R4 ;  /* 0x00000007ff077819 */ /* 0x000fc60000011604 */
[----:B------:R-:W0:Y:S04]  /*0070*/  SHFL.IDX PT, R2, R0, RZ, 0x1f ;  /* 0x00001fff00027589 */ /* 0x000e2800000e0000 */
[----:B------:R1:W2:Y:S01]  /*0080*/  SHFL.IDX PT, R10, R7, RZ, 0x1f ;  /* 0x00001fff070a7589 */ /* 0x0002a200000e0000 */
[----:B0-----:R-:W-:-:S13]  /*0090*/  ISETP.NE.OR P0, PT, R2, RZ, !P0 ;  /* 0x000000ff0200720c */ /* 0x001fda0004705670 */
[----:B-12---:R-:W-:Y:S05]  /*00a0*/  @P0 BRA `(.L_x_1) ;  /* 0x0000000000200947 */ /* 0x006fea0003800000 */
[----:B------:R-:W-:Y:S02]  /*00b0*/  ULDC.64 UR4, c[0x0][0x198] ;  /* 0x0000660000047ab9 */ /* 0x000fe40000000a00 */
[----:B------:R-:W-:Y:S02]  /*00c0*/  UIADD3 UR6, UP0, UR4, 0xf0, URZ ;  /* 0x000000f004067890 */ /* 0x000fe4000ff1e03f */
[----:B------:R-:W-:Y:S02]  /*00d0*/  UIADD3 UR4, UP1, UR4, 0x1f0, URZ ;  /* 0x000001f004047890 */ /* 0x000fe4000ff3e03f */
[----:B------:R-:W-:Y:S02]  /*00e0*/  UIADD3.X UR7, URZ, UR5, URZ, UP0, !UPT ;  /* 0x000000053f077290 */ /* 0x000fe400087fe43f */
[----:B------:R-:W-:-:S07]  /*00f0*/  UIADD3.X UR5, URZ, UR5, URZ, UP1, !UPT ;  /* 0x000000053f057290 */ /* 0x000fce0008ffe43f */
[----:B------:R0:W-:Y:S02]  /*0100*/  UTMACCTL.PF [UR6] ;  /* 0x00000000060079b9 */ /* 0x0001e40008040000 */
[----:B------:R0:W-:Y:S02]  /*0110*/  UTMACCTL.PF [UR4] ;  /* 0x00000000040079b9 */ /* 0x0001e40008040000 */
[----:B0-----:R-:W-:Y:S01]  /*0120*/  NOP ;  /* 0x0000000000007918 */ /* 0x001fe20000000000 */
.L_x_1:
[----:B------:R-:W-:Y:S05]  /*0130*/  BSYNC B0 ;  /* 0x0000000000007941 */ /* 0x000fea0003800000 */
.L_x_0:
[----:B------:R-:W0:Y:S02]  /*0140*/  SHFL.IDX PT, R9, R0, RZ, 0x1f ;  /* 0x00001fff00097589 */ /* 0x000e2400000e0000 */
[----:B0-----:R-:W-:-:S13]  /*0150*/  ISETP.NE.AND P0, PT, R9, RZ, PT ;  /* 0x000000ff0900720c */ /* 0x001fda0003f05270 */
[----:B------:R-:W-:Y:S05]  /*0160*/  @P0 BRA `(.L_x_2) ;  /* 0x00000000008c0947 */ /* 0x000fea0003800000 */
[----:B------:R-:W-:Y:S01]  /*0170*/  ELECT P0, URZ, PT ;  /* 0x00000000003f782f */ /* 0x000fe20003800000 */
[----:B------:R-:W-:-:S12]  /*0180*/  BSSY B0, `(.L_x_2) ;  /* 0x0000021000007945 */ /* 0x000fd80003800000 */
[----:B------:R-:W-:Y:S05]  /*0190*/  @!P0 BRA `(.L_x_3) ;  /* 0x00000000007c8947 */ /* 0x000fea0003800000 */
[----:B------:R-:W0:Y:S01]  /*01a0*/  S2UR UR8, SR_CgaCtaId ;  /* 0x00000000000879c3 */ /* 0x000e220000008800 */
[----:B------:R-:W-:Y:S01]  /*01b0*/  UMOV UR4, 0x400 ;  /* 0x0000040000047882 */ /* 0x000fe20000000000 */
[----:B------:R-:W-:Y:S01]  /*01c0*/  UMOV UR5, 0x1 ;  /* 0x0000000100057882 */ /* 0x000fe20000000000 */
[----:B------:R-:W-:Y:S02]  /*01d0*/  UMOV UR6, 0x5 ;  /* 0x0000000500067882 */ /* 0x000fe40000000000 */
[----:B------:R-:W-:-:S04]  /*01e0*/  UIADD3 UR6, -UR6, 0x100000, URZ ;  /* 0x0010000006067890 */ /* 0x000fc8000fffe13f */
[----:B------:R-:W-:Y:S02]  /*01f0*/  USHF.L.U32 UR7, UR6, 0xb, URZ ;  /* 0x0000000b06077899 */ /* 0x000fe4000800063f */
[----:B------:R-:W-:Y:S02]  /*0200*/  USHF.L.U32 UR6, UR6, 0x1, URZ ;  /* 0x0000000106067899 */ /* 0x000fe4000800063f */
[----:B0-----:R-:W-:Y:S02]  /*0210*/  ULEA UR8, UR8, UR4, 0x18 ;  /* 0x0000000408087291 */ /* 0x001fe4000f8ec03f */
[----:B------:R-:W-:-:S04]  /*0220*/  UIADD3 UR4, -UR5, 0x100000, URZ ;  /* 0x0010000005047890 */ /* 0x000fc8000fffe13f */
[----:B------:R-:W-:Y:S02]  /*0230*/  USHF.L.U32 UR5, UR4, 0xb, URZ ;  /* 0x0000000b04057899 */ /* 0x000fe4000800063f */
[----:B------:R-:W-:Y:S01]  /*0240*/  USHF.L.U32 UR4, UR4, 0x1, URZ ;  /* 0x0000000104047899 */ /* 0x000fe2000800063f */
[----:B------:R-:W0:Y:S11]  /*0250*/  FENCE.VIEW.ASYNC.S ;  /* 0x00000000000073c6 */ /* 0x000e360000000000 */
[----:B0-----:R0:W1:Y:S01]  /*0260*/  SYNCS.EXCH.64 URZ, [UR8], UR4 ;  /* 0x00000004083f75b2 */ /* 0x0010620008000100 */
[----:B------:R0:W2:Y:S01]  /*0270*/  SYNCS.EXCH.64 URZ, [UR8+0x48], UR6 ;  /* 0x00004806083f75b2 */ /* 0x0000a20008000100 */
[----:B------:R0:W3:Y:S01]  /*0280*/  SYNCS.EXCH.64 URZ, [UR8+0x8], UR4 ;  /* 0x00000804083f75b2 */ /* 0x0000e20008000100 */
[----:B------:R0:W4:Y:S01]  /*0290*/  SYNCS.EXCH.64 URZ, [UR8+0x50], UR6 ;  /* 0x00005006083f75b2 */ /* 0x0001220008000100 */
[----:B------:R0:W0:Y:S01]  /*02a0*/  SYNCS.EXCH.64 URZ, [UR8+0x10], UR4 ;  /* 0x00001004083f75b2 */ /* 0x0000220008000100 */
        /* <DEDUP_REMOVED lines=13> */
[----:B------:R-:W-:Y:S01]  /*0380*/  NOP ;  /* 0x0000000000007918 */ /* 0x000fe20000000000 */
.L_x_3:
[----:B0-----:R-:W-:Y:S05]  /*0390*/  BSYNC B0 ;  /* 0x0000000000007941 */ /* 0x001fea0003800000 */
.L_x_2:
[----:B------:R-:W0:Y:S01]  /*03a0*/  SHFL.IDX PT, R6, R0, RZ, 0x1f ;  /* 0x00001fff00067589 */ /* 0x000e2200000e0000 */
[----:B------:R-:W-:Y:S01]  /*03b0*/  SHF.R.S32.HI R3, RZ, 0x1f, R4 ;  /* 0x0000001fff037819 */ /* 0x000fe20000011404 */
[----:B------:R-:W5:Y:S01]  /*03c0*/  S2UR UR12, SR_CTAID.X ;  /* 0x00000000000c79c3 */ /* 0x000f620000002500 */
[----:B------:R-:W-:Y:S01]  /*03d0*/  ELECT P0, URZ, PT ;  /* 0x00000000003f782f */ /* 0x000fe20003800000 */
[----:B------:R1:W2:Y:S01]  /*03e0*/  SHFL.IDX PT, R13, R0, RZ, 0x1f ;  /* 0x00001fff000d7589 */ /* 0x0002a200000e0000 */
[----:B------:R-:W-:Y:S01]  /*03f0*/  LEA.HI R3, R3, R4, RZ, 0x7 ;  /* 0x0000000403037211 */ /* 0x000fe200078f38ff */
[----:B------:R-:W-:Y:S01]  /*0400*/  ULDC UR4, c[0x0][0x150] ;  /* 0x0000540000047ab9 */ /* 0x000fe20000000800 */
[----:B------:R-:W-:Y:S01]  /*0410*/  ELECT P1, URZ, PT ;  /* 0x00000000003f782f */ /* 0x000fe20003820000 */
[----:B------:R-:W3:Y:S01]  /*0420*/  SHFL.IDX PT, R17, R7, RZ, 0x1f ;  /* 0x00001fff07117589 */ /* 0x000ee200000e0000 */
[----:B------:R-:W-:Y:S01]  /*0430*/  LOP3.LUT R3, R3, 0xffffff80, RZ, 0xc0, !PT ;  /* 0xffffff8003037812 */ /* 0x000fe200078ec0ff */
[----:B------:R-:W4:Y:S01]  /*0440*/  LDC R15, c[0x0][0x144] ;  /* 0x00005100ff0f7b82 */ /* 0x000f220000000800 */
[----:B------:R-:W-:Y:S01]  /*0450*/  ULDC UR5, c[0x0][0x154] ;  /* 0x0000550000057ab9 */ /* 0x000fe20000000800 */
[----:B-1----:R-:W-:Y:S01]  /*0460*/  SHF.R.S32.HI R0, RZ, 0x1f, R9 ;  /* 0x0000001fff007819 */ /* 0x002fe20000011409 */
[----:B------:R-:W-:Y:S01]  /*0470*/  UMOV UR11, 0x80 ;  /* 0x00000080000b7882 */ /* 0x000fe20000000000 */
[----:B------:R-:W-:Y:S01]  /*0480*/  IMAD.IADD R5, R4, 0x1, -R3 ;  /* 0x0000000104057824 */ /* 0x000fe200078e0a03 */
[----:B------:R-:W-:Y:S01]  /*0490*/  NOP ;  /* 0x0000000000007918 */ /* 0x000fe20000000000 */
[----:B------:R-:W-:Y:S01]  /*04a0*/  LEA.HI R0, R0, R9, RZ, 0x2 ;  /* 0x0000000900007211 */ /* 0x000fe200078f10ff */
[----:B------:R-:W-:Y:S01]  /*04b0*/  NOP ;  /* 0x0000000000007918 */ /* 0x000fe20000000000 */
[----:B------:R-:W1:Y:S01]  /*04c0*/  LDC R16, c[0x0][0x140] ;  /* 0x00005000ff107b82 */ /* 0x000e620000000800 */
[----:B------:R-:W-:Y:S01]  /*04d0*/  SHF.R.S32.HI R8, RZ, 0x1f, R5 ;  /* 0x0000001fff087819 */ /* 0x000fe20000011405 */
[----:B------:R-:W-:Y:S01]  /*04e0*/  VIADD R36, R10, 0xffffffff ;  /* 0xffffffff0a247836 */ /* 0x000fe20000000000 */
[----:B------:R-:W-:Y:S01]  /*04f0*/  LOP3.LUT R0, R0, 0x3ffffffc, RZ, 0xc0, !PT ;  /* 0x3ffffffc00007812 */ /* 0x000fe200078ec0ff */
[----:B------:R-:W-:Y:S01]  /*0500*/  IMAD.MOV.U32 R89, RZ, RZ, 0x1 ;  /* 0x00000001ff597424 */ /* 0x000fe200078e00ff */
[----:B------:R-:W-:-:S02]  /*0510*/  LEA.HI R3, R8, R5, RZ, 0x3 ;  /* 0x0000000508037211 */ /* 0x000fc400078f18ff */
[----:B0-----:R-:W-:Y:S01]  /*0520*/  ISETP.NE.OR P0, PT, R6, RZ, !P0 ;  /* 0x000000ff0600720c */ /* 0x001fe20004705670 */
[----:B------:R-:W-:Y:S01]  /*0530*/  IMAD.IADD R9, R9, 0x1, -R0 ;  /* 0x0000000109097824 */ /* 0x000fe200078e0a00 */
[----:B------:R-:W0:Y:S01]  /*0540*/  S2R R6, SR_CTAID.Y ;  /* 0x0000000000067919 */ /* 0x000e220000002600 */
[--C-:B------:R-:W-:Y:S01]  /*0550*/  SHF.R.S32.HI R11, RZ, 0x3, R3.reuse ;  /* 0x00000003ff0b7819 */ /* 0x100fe20000011403 */
[----:B------:R-:W3:Y:S01]  /*0560*/  LDC R21, c[0x0][0x148] ;  /* 0x00005200ff157b82 */ /* 0x000ee20000000800 */
[----:B------:R-:W-:Y:S02]  /*0570*/  SHF.R.S32.HI R12, RZ, 0x1f, R3 ;  /* 0x0000001fff0c7819 */ /* 0x000fe40000011403 */
[----:B-----5:R-:W-:Y:S02]  /*0580*/  I2FP.F32.U32 R3, UR12 ;  /* 0x0000000c00037c45 */ /* 0x020fe40008201000 */
[----:B------:R-:W-:Y:S02]  /*0590*/  LEA.HI R12, R12, R11, RZ, 0x2 ;  /* 0x0000000b0c0c7211 */ /* 0x000fe400078f10ff */
[----:B--2---:R-:W-:Y:S01]  /*05a0*/  ISETP.NE.OR P1, PT, R13, RZ, !P1 ;  /* 0x000000ff0d00720c */ /* 0x004fe20004f25670 */
[----:B------:R-:W-:Y:S01]  /*05b0*/  FMUL R14, R3, UR4 ;  /* 0x00000004030e7c20 */ /* 0x000fe20008400000 */
[----:B------:R-:W-:Y:S01]  /*05c0*/  LOP3.LUT R12, R12, 0xfffffffc, RZ, 0xc0, !PT ;  /* 0xfffffffc0c0c7812 */ /* 0x000fe200078ec0ff */
[----:B------:R-:W-:Y:S01]  /*05d0*/  VOTEU.ALL UP2, P0 ;  /* 0x00000000003f7886 */ /* 0x000fe20000040000 */
[----:B------:R-:W-:Y:S01]  /*05e0*/  SHF.R.S32.HI R3, RZ, 0x1f, R2 ;  /* 0x0000001fff037819 */ /* 0x000fe20000011402 */
[----:B------:R-:W-:Y:S01]  /*05f0*/  UMOV UR4, 0x20 ;  /* 0x0000002000047882 */ /* 0x000fe20000000000 */
[----:B-1----:R-:W-:Y:S01]  /*0600*/  ISETP.EQ.U32.AND P2, PT, R16, 0x1, PT ;  /* 0x000000011000780c */ /* 0x002fe20003f42070 */
[----:B------:R-:W-:Y:S01]  /*0610*/  IMAD.IADD R12, R11, 0x1, -R12 ;  /* 0x000000010b0c7824 */ /* 0x000fe200078e0a0c */
[----:B------:R-:W-:Y:S01]  /*0620*/  LEA.HI R3, R3, R2, RZ, 0x2 ;  /* 0x0000000203037211 */ /* 0x000fe200078f10ff */
[----:B------:R-:W1:Y:S01]  /*0630*/  F2I.U32.TRUNC.NTZ R14, R14 ;  /* 0x0000000e000e7305 */ /* 0x000e62000020f000 */
[----:B------:R-:W2:Y:S01]  /*0640*/  @!UP2 S2UR UR7, SR_CgaCtaId ;  /* 0x000000000007a9c3 */ /* 0x000ea20000008800 */
[----:B------:R-:W-:Y:S01]  /*0650*/  IMAD R12, R9, 0x4, R12 ;  /* 0x00000004090c7824 */ /* 0x000fe200078e020c */
[----:B------:R-:W-:Y:S01]  /*0660*/  LOP3.LUT R3, R3, 0xfffffffc, RZ, 0xc0, !PT ;  /* 0xfffffffc03037812 */ /* 0x000fe200078ec0ff */
[----:B------:R-:W-:Y:S01]  /*0670*/  VOTEU.ALL UP3, P1 ;  /* 0x00000000003f7886 */ /* 0x000fe20000860000 */
[----:B------:R-:W-:Y:S01]  /*0680*/  @!UP2 UMOV UR6, 0x400 ;  /* 0x000004000006a882 */ /* 0x000fe20000000000 */
[----:B------:R-:W-:Y:S01]  /*0690*/  VOTEU.ALL UP4, P1 ;  /* 0x00000000003f7886 */ /* 0x000fe20000880000 */
[----:B------:R-:W-:Y:S01]  /*06a0*/  VOTEU.ALL UP5, P1 ;  /* 0x00000000003f7886 */ /* 0x000fe200008a0000 */
[----:B------:R-:W-:Y:S01]  /*06b0*/  IMAD.IADD R9, R2, 0x1, -R3 ;  /* 0x0000000102097824 */ /* 0x000fe200078e0a03 */
[----:B------:R-:W-:Y:S01]  /*06c0*/  SHF.R.S32.HI R3, RZ, 0x1f, R12 ;  /* 0x0000001fff037819 */ /* 0x000fe2000001140c */
[----:B------:R-:W5:Y:S01]  /*06d0*/  @!UP3 S2UR UR10, SR_CgaCtaId ;  /* 0x00000000000ab9c3 */ /* 0x000f620000008800 */
[----:B------:R-:W-:Y:S01]  /*06e0*/  @!UP3 UMOV UR9, 0x400 ;  /* 0x000004000009b882 */ /* 0x000fe20000000000 */
[----:B------:R-:W-:Y:S01]  /*06f0*/  VOTEU.ALL UP0, P0 ;  /* 0x00000000003f7886 */ /* 0x000fe20000000000 */
[----:B------:R-:W-:Y:S01]  /*0700*/  LEA.HI R3, R3, R12, RZ, 0x2 ;  /* 0x0000000c03037211 */ /* 0x000fe200078f10ff */
[----:B------:R-:W-:Y:S01]  /*0710*/  VOTEU.ALL UP1, P0 ;  /* 0x00000000003f7886 */ /* 0x000fe20000020000 */
[----:B0-----:R-:W-:Y:S01]  /*0720*/  I2FP.F32.U32 R0, R6 ;  /* 0x0000000600007245 */ /* 0x001fe20000201000 */
[----:B-1----:R-:W-:Y:S01]  /*0730*/  IMAD.MOV R14, RZ, RZ, -R14 ;  /* 0x000000ffff0e7224 */ /* 0x002fe200078e0a0e */
[----:B------:R-:W-:Y:S01]  /*0740*/  LOP3.LUT R11, R3, 0xfffffffc, RZ, 0xc0, !PT ;  /* 0xfffffffc030b7812 */ /* 0x000fe200078ec0ff */
[----:B------:R-:W-:Y:S01]  /*0750*/  IMAD.SHL.U32 R3, R12, 0x4, RZ ;  /* 0x000000040c037824 */ /* 0x000fe200078e00ff */
[----:B------:R-:W-:Y:S01]  /*0760*/  LOP3.LUT P0, RZ, R5, 0x7, RZ, 0xc0, !PT ;  /* 0x0000000705ff7812 */ /* 0x000fe2000780c0ff */
[----:B----4-:R-:W-:-:S02]  /*0770*/  IMAD R20, R15, R14, UR12 ;  /* 0x0000000c0f147e24 */ /* 0x010fc4000f8e020e */
[----:B------:R-:W-:Y:S01]  /*0780*/  FMUL R0, R0, UR5 ;  /* 0x0000000500007c20 */ /* 0x000fe20008400000 */
[C---:B------:R-:W-:Y:S01]  /*0790*/  IMAD.IADD R11, R12.reuse, 0x1, -R11 ;  /* 0x000000010c0b7824 */ /* 0x040fe200078e0a0b */
[----:B------:R-:W-:Y:S01]  /*07a0*/  LOP3.LUT R88, R12, 0xc, R3, 0x78, !PT ;  /* 0x0000000c0c587812 */ /* 0x000fe200078e7803 */
[----:B------:R-:W-:-:S04]  /*07b0*/  @!UP2 UIADD3 UR4, -UR4, 0x100000, URZ ;  /* 0x001000000404a890 */ /* 0x000fc8000fffe13f */
[----:B------:R-:W-:Y:S02]  /*07c0*/  @!UP2 USHF.L.U32 UR5, UR4, 0xb, URZ ;  /* 0x0000000b0405a899 */ /* 0x000fe4000800063f */
[----:B------:R-:W-:Y:S01]  /*07d0*/  @!UP2 USHF.L.U32 UR4, UR4, 0x1, URZ ;  /* 0x000000010404a899 */ /* 0x000fe2000800063f */
[----:B------:R-:W-:Y:S01]  /*07e0*/  ISETP.GE.U32.AND P6, PT, R36, 0x2, PT ;  /* 0x000000022400780c */ /* 0x000fe20003fc6070 */
[----:B--2---:R-:W-:Y:S01]  /*07f0*/  @!UP2 ULEA UR8, UR7, UR6, 0x18 ;  /* 0x000000060708a291 */ /* 0x004fe2000f8ec03f */
[----:B------:R-:W-:Y:S01]  /*0800*/  ISETP.NE.AND P4, PT, R11, R20, PT ;  /* 0x000000140b00720c */ /* 0x000fe20003f85270 */
[----:B------:R-:W0:Y:S01]  /*0810*/  F2I.U32.TRUNC.NTZ R0, R0 ;  /* 0x0000000000007305 */ /* 0x000e22000020f000 */
[----:B------:R-:W-:-:S04]  /*0820*/  @!UP3 UIADD3 UR6, -UR11, 0x100000, URZ ;  /* 0x001000000b06b890 */ /* 0x000fc8000fffe13f */
[----:B------:R-:W-:Y:S02]  /*0830*/  @!UP3 USHF.L.U32 UR7, UR6, 0xb, URZ ;  /* 0x0000000b0607b899 */ /* 0x000fe4000800063f */
[----:B------:R-:W-:Y:S01]  /*0840*/  @!UP3 USHF.L.U32 UR6, UR6, 0x1, URZ ;  /* 0x000000010606b899 */ /* 0x000fe2000800063f */
[----:B------:R-:W-:Y:S01]  /*0850*/  ISETP.LT.U32.AND P0, PT, R88, 0x8, !P0 ;  /* 0x000000085800780c */ /* 0x000fe20004701070 */
[----:B------:R-:W-:Y:S01]  /*0860*/  VOTEU.ALL UP2, P1 ;  /* 0x00000000003f7886 */ /* 0x000fe20000840000 */
[----:B---3--:R-:W-:Y:S01]  /*0870*/  R2UR UR43, R17 ;  /* 0x00000000112b72ca */ /* 0x008fe200000e0000 */
[----:B-----5:R-:W-:Y:S01]  /*0880*/  @!UP3 ULEA UR9, UR10, UR9, 0x18 ;  /* 0x000000090a09b291 */ /* 0x020fe2000f8ec03f */
[----:B------:R-:W-:Y:S01]  /*0890*/  ISETP.NE.AND P3, PT, R10, RZ, PT ;  /* 0x000000ff0a00720c */ /* 0x000fe20003f65270 */
[----:B------:R-:W-:Y:S01]  /*08a0*/  VOTEU.ALL UP3, P1 ;  /* 0x00000000003f7886 */ /* 0x000fe20000860000 */
[----:B------:R-:W-:Y:S01]  /*08b0*/  ISETP.NE.AND P1, PT, R9, 0x3, PT ;  /* 0x000000030900780c */ /* 0x000fe20003f25270 */
[----:B------:R-:W1:Y:S02]  /*08c0*/  FENCE.VIEW.ASYNC.S ;  /* 0x00000000000073c6 */ /* 0x000e640000000000 */
[----:B-1----:R1:W2:Y:S01]  /*08d0*/  @!UP0 SYNCS.EXCH.64 URZ, [UR8+0xc0], UR4 ;  /* 0x0000c004083f85b2 */ /* 0x0022a20008000100 */
[----:B------:R-:W-:-:S02]  /*08e0*/  @P4 SHF.R.S32.HI R3, RZ, 0x1f, R88 ;  /* 0x0000001fff034819 */ /* 0x000fc40000011458 */
[----:B------:R-:W-:Y:S01]  /*08f0*/  ISETP.EQ.OR P1, PT, R9, RZ, !P1 ;  /* 0x000000ff0900720c */ /* 0x000fe20004f22670 */
[----:B0-----:R-:W-:Y:S01]  /*0900*/  IMAD.MOV R24, RZ, RZ, -R0 ;  /* 0x000000ffff187224 */ /* 0x001fe200078e0a00 */
[----:B------:R-:W-:Y:S02]  /*0910*/  @P4 LEA.HI R3, R3, R88, RZ, 0x2 ;  /* 0x0000005803034211 */ /* 0x000fe400078f10ff */
[----:B------:R-:W-:Y:S01]  /*0920*/  ISETP.EQ.AND P1, PT, R10, RZ, P1 ;  /* 0x000000ff0a00720c */ /* 0x000fe20000f22270 */
[----:B------:R-:W-:Y:S01]  /*0930*/  IMAD R0, R21, R24, R6 ;  /* 0x0000001815007224 */ /* 0x000fe200078e0206 */
[----:B------:R-:W-:Y:S02]  /*0940*/  @P4 SHF.R.S32.HI R3, RZ, 0x2, R3 ;  /* 0x00000002ff034819 */ /* 0x000fe40000011403 */
[----:B------:R-:W-:Y:S02]  /*0950*/  SEL R23, RZ, 0x1, !P1 ;  /* 0x00000001ff177807 */ /* 0x000fe40004800000 */
[----:B------:R-:W-:Y:S01]  /*0960*/  @P4 ISETP.NE.AND P5, PT, R3, R0, PT ;  /* 0x000000000300420c */ /* 0x000fe20003fa5270 */
[----:B------:R1:W0:Y:S01]  /*0970*/  @!UP1 SYNCS.EXCH.64 URZ, [UR8+0xc8], UR4 ;  /* 0x0000c804083f95b2 */ /* 0x0002220008000100 */
[----:B------:R-:W-:Y:S01]  /*0980*/  NOP ;  /* 0x0000000000007918 */ /* 0x000fe20000000000 */
[----:B------:R-:W-:-:S02]  /*0990*/  SEL R0, RZ, 0x1, !P0 ;  /* 0x00000001ff007807 */ /* 0x000fc40004000000 */
[----:B------:R-:W-:Y:S02]  /*09a0*/  @P4 SEL R89, RZ, 0x1, P5 ;  /* 0x00000001ff594807 */ /* 0x000fe40002800000 */
[----:B------:R-:W-:Y:S02]  /*09b0*/  SEL R23, R23, 0x2, P6 ;  /* 0x0000000217177807 */ /* 0x000fe40003000000 */
[----:B------:R-:W-:Y:S01]  /*09c0*/  LOP3.LUT R89, R89, R0, RZ, 0xc0, !PT ;  /* 0x0000000059597212 */ /* 0x000fe200078ec0ff */
[----:B------:R1:W3:Y:S01]  /*09d0*/  @!UP2 SYNCS.EXCH.64 URZ, [UR9+0xa0], UR6 ;  /* 0x0000a006093fa5b2 */ /* 0x0002e20008000100 */
[----:B------:R1:W4:Y:S01]  /*09e0*/  @!UP3 SYNCS.EXCH.64 URZ, [UR9+0xa8], UR6 ;  /* 0x0000a806093fb5b2 */ /* 0x0003220008000100 */
[----:B------:R1:W0:Y:S01]  /*09f0*/  @!UP4 SYNCS.EXCH.64 URZ, [UR9+0xb0], UR6 ;  /* 0x0000b006093fc5b2 */ /* 0x0002220008000100 */
[----:B------:R1:W0:Y:S01]  /*0a00*/  @!UP5 SYNCS.EXCH.64 URZ, [UR9+0xb8], UR6 ;  /* 0x0000b806093fd5b2 */ /* 0x0002220008000100 */
[----:B------:R-:W-:Y:S01]  /*0a10*/  NOP ;  /* 0x0000000000007918 */ /* 0x000fe20000000000 */
[----:B-12---:R-:W-:Y:S05]  /*0a20*/  @!P2 BRA `(.L_x_4) ;  /* 0x000000000008a947 */ /* 0x006fea0003800000 */
[----:B0--34-:R-:W-:Y:S01]  /*0a30*/  UCGABAR_ARV ;  /* 0x00000000000079c7 */ /* 0x019fe20008000000 */
[----:B------:R-:W-:Y:S05]  /*0a40*/  BRA `(.L_x_5) ;  /* 0x0000000000047947 */ /* 0x000fea0003800000 */
.L_x_4:
[----:B0--34-:R-:W-:Y:S01]  /*0a50*/  NOP ;  /* 0x0000000000007918 */ /* 0x019fe20000000000 */
.L_x_5:
[----:B------:R-:W-:Y:S01]  /*0a60*/  ULDC.64 UR4, c[0x0][0x598] ;  /* 0x0001660000047ab9 */ /* 0x000fe20000000a00 */
[----:B------:R-:W-:Y:S01]  /*0a70*/  ULDC.64 UR36, c[0x0][0x208] ;  /* 0x0000820000247ab9 */ /* 0x000fe20000000a00 */
[----:B------:R-:W-:-:S04]  /*0a80*/  ISETP.NE.U32.AND P0, PT, RZ, UR4, PT ;  /* 0x00000004ff007c0c */ /* 0x000fc8000bf05070 */
[----:B------:R-:W-:-:S13]  /*0a90*/  ISETP.NE.AND.EX P0, PT, RZ, UR5, PT, P0 ;  /* 0x00000005ff007c0c */ /* 0x000fda000bf05300 */
[----:B------:R-:W-:Y:S05]  /*0aa0*/  @!P0 BRA `(.L_x_6) ;  /* 0x00000000001c8947 */ /* 0x000fea0003800000 */
[----:B------:R-:W0:Y:S02]  /*0ab0*/  LDC.64 R2, c[0x0][0x598] ;  /* 0x00016600ff027b82 */ /* 0x000e240000000a00 */
[----:B0-----:R-:W2:Y:S02]  /*0ac0*/  LDG.E.64 R2, desc[UR36][R2.64] ;  /* 0x0000002402027981 */ /* 0x001ea4000c1e1b00 */
[----:B--2---:R-:W-:-:S04]  /*0ad0*/  ISETP.NE.U32.AND P0, PT, R2, RZ, PT ;  /* 0x000000ff0200720c */ /* 0x004fc80003f05070 */
[----:B------:R-:W-:-:S13]  /*0ae0*/  ISETP.NE.AND.EX P0, PT, R3, RZ, PT, P0 ;  /* 0x000000ff0300720c */ /* 0x000fda0003f05300 */
[----:B------:R-:W-:Y:S05]  /*0af0*/  @!P0 BRA `(.L_x_6) ;  /* 0x0000000000088947 */ /* 0x000fea0003800000 */
[----:B------:R0:W5:Y:S01]  /*0b00*/  LD.E R90, desc[UR36][R2.64] ;  /* 0x00000024025a7980 */ /* 0x000162000c101900 */
[----:B------:R-:W-:Y:S05]  /*0b10*/  BRA `(.L_x_7) ;  /* 0x0000000000247947 */ /* 0x000fea0003800000 */
.L_x_6:
[----:B------:R-:W-:Y:S02]  /*0b20*/  ULDC.64 UR4, c[0x0][0x588] ;  /* 0x0001620000047ab9 */ /* 0x000fe40000000a00 */
[----:B------:R-:W-:-:S04]  /*0b30*/  ISETP.NE.U32.AND P0, PT, RZ, UR4, PT ;  /* 0x00000004ff007c0c */ /* 0x000fc8000bf05070 */
[----:B------:R-:W-:-:S13]  /*0b40*/  ISETP.NE.AND.EX P0, PT, RZ, UR5, PT, P0 ;  /* 0x00000005ff007c0c */ /* 0x000fda000bf05300 */
[----:B------:R-:W-:Y:S05]  /*0b50*/  @!P0 BRA `(.L_x_8) ;  /* 0x00000000000c8947 */ /* 0x000fea0003800000 */
[----:B------:R-:W0:Y:S02]  /*0b60*/  LDC.64 R90, c[0x0][0x588] ;  /* 0x00016200ff5a7b82 */ /* 0x000e240000000a00 */
[----:B0-----:R1:W5:Y:S01]  /*0b70*/  LDG.E R90, desc[UR36][R90.64] ;  /* 0x000000245a5a7981 */ /* 0x001362000c1e1900 */
[----:B------:R-:W-:Y:S05]  /*0b80*/  BRA `(.L_x_7) ;  /* 0x0000000000087947 */ /* 0x000fea0003800000 */
.L_x_8:
[----:B------:R-:W-:Y:S02]  /*0b90*/  ULDC UR4, c[0x0][0x580] ;  /* 0x0001600000047ab9 */ /* 0x000fe40000000800 */
[----:B------:R-:W-:-:S07]  /*0ba0*/  IMAD.U32 R90, RZ, RZ, UR4 ;  /* 0x00000004ff5a7e24 */ /* 0x000fce000f8e00ff */
.L_x_7:
[----:B------:R-:W-:Y:S02]  /*0bb0*/  ULDC.64 UR4, c[0x0][0x5a0] ;  /* 0x0001680000047ab9 */ /* 0x000fe40000000a00 */
[----:B------:R-:W-:-:S04]  /*0bc0*/  ISETP.NE.U32.AND P0, PT, RZ, UR4, PT ;  /* 0x00000004ff007c0c */ /* 0x000fc8000bf05070 */
[----:B------:R-:W-:-:S13]  /*0bd0*/  ISETP.NE.AND.EX P0, PT, RZ, UR5, PT, P0 ;  /* 0x00000005ff007c0c */ /* 0x000fda000bf05300 */
[----:B------:R-:W-:Y:S05]  /*0be0*/  @!P0 BRA `(.L_x_9) ;  /* 0x00000000001c8947 */ /* 0x000fea0003800000 */
[----:B0-----:R-:W0:Y:S02]  /*0bf0*/  LDC.64 R2, c[0x0][0x5a0] ;  /* 0x00016800ff027b82 */ /* 0x001e240000000a00 */
[----:B0-----:R-:W2:Y:S02]  /*0c00*/  LDG.E.64 R2, desc[UR36][R2.64] ;  /* 0x0000002402027981 */ /* 0x001ea4000c1e1b00 */
[----:B--2---:R-:W-:-:S04]  /*0c10*/  ISETP.NE.U32.AND P0, PT, R2, RZ, PT ;  /* 0x000000ff0200720c */ /* 0x004fc80003f05070 */
[----:B------:R-:W-:-:S13]  /*0c20*/  ISETP.NE.AND.EX P0, PT, R3, RZ, PT, P0 ;  /* 0x000000ff0300720c */ /* 0x000fda0003f05300 */
[----:B------:R-:W-:Y:S05]  /*0c30*/  @!P0 BRA `(.L_x_9) ;  /* 0x0000000000088947 */ /* 0x000fea0003800000 */
[----:B-1----:R0:W5:Y:S01]  /*0c40*/  LD.E R91, desc[UR36][R2.64] ;  /* 0x00000024025b7980 */ /* 0x002162000c101900 */
[----:B------:R-:W-:Y:S05]  /*0c50*/  BRA `(.L_x_10) ;  /* 0x0000000000247947 */ /* 0x000fea0003800000 */
.L_x_9:
[----:B------:R-:W-:Y:S02]  /*0c60*/  ULDC.64 UR4, c[0x0][0x590] ;  /* 0x0001640000047ab9 */ /* 0x000fe40000000a00 */
[----:B------:R-:W-:-:S04]  /*0c70*/  ISETP.NE.U32.AND P0, PT, RZ, UR4, PT ;  /* 0x00000004ff007c0c */ /* 0x000fc8000bf05070 */
[----:B------:R-:W-:-:S13]  /*0c80*/  ISETP.NE.AND.EX P0, PT, RZ, UR5, PT, P0 ;  /* 0x00000005ff007c0c */ /* 0x000fda000bf05300 */
[----:B------:R-:W-:Y:S05]  /*0c90*/  @!P0 BRA `(.L_x_11) ;  /* 0x00000000000c8947 */ /* 0x000fea0003800000 */
[----:B0-----:R-:W1:Y:S02]  /*0ca0*/  LDC.64 R2, c[0x0][0x590] ;  /* 0x00016400ff027b82 */ /* 0x001e640000000a00 */
[----:B-1----:R1:W5:Y:S01]  /*0cb0*/  LDG.E R91, desc[UR36][R2.64] ;  /* 0x00000024025b7981 */ /* 0x002362000c1e1900 */
[----:B------:R-:W-:Y:S05]  /*0cc0*/  BRA `(.L_x_10) ;  /* 0x0000000000087947 */ /* 0x000fea0003800000 */
.L_x_11:
[----:B------:R-:W-:Y:S02]  /*0cd0*/  ULDC UR4, c[0x0][0x584] ;  /* 0x0001610000047ab9 */ /* 0x000fe40000000800 */
[----:B-1----:R-:W-:-:S07]  /*0ce0*/  IMAD.U32 R91, RZ, RZ, UR4 ;  /* 0x00000004ff5b7e24 */ /* 0x002fce000f8e00ff */
.L_x_10:
[----:B01----:R-:W0:Y:S01]  /*0cf0*/  LDC R2, c[0x0][0x65c] ;  /* 0x00019700ff027b82 */ /* 0x003e220000000800 */
[----:B------:R-:W-:Y:S01]  /*0d00*/  ULDC UR6, c[0x0][0x28c] ;  /* 0x0000a30000067ab9 */ /* 0x000fe20000000800 */
[----:B------:R-:W-:Y:S01]  /*0d10*/  ISETP.NE.AND P0, PT, R10, 0x2, PT ;  /* 0x000000020a00780c */ /* 0x000fe20003f05270 */
[----:B------:R-:W-:Y:S01]  /*0d20*/  UIADD3 UR6, UR6, 0x3f, URZ ;  /* 0x0000003f06067890 */ /* 0x000fe2000fffe03f */
[----:B------:R-:W-:Y:S01]  /*0d30*/  IMAD.U32 R10, RZ, RZ, UR12 ;  /* 0x0000000cff0a7e24 */ /* 0x000fe2000f8e00ff */
[----:B------:R-:W-:Y:S01]  /*0d40*/  UMOV UR38, URZ ;  /* 0x0000003f00267c82 */ /* 0x000fe20008000000 */
[----:B------:R-:W-:Y:S01]  /*0d50*/  UMOV UR39, URZ ;  /* 0x0000003f00277c82 */ /* 0x000fe20008000000 */
[----:B------:R-:W-:Y:S01]  /*0d60*/  USHF.R.S32.HI UR7, URZ, 0x1f, UR6 ;  /* 0x0000001f3f077899 */ /* 0x000fe20008011406 */
[----:B------:R-:W-:-:S03]  /*0d70*/  ULDC.64 UR8, c[0x0][0x650] ;  /* 0x0001940000087ab9 */ /* 0x000fc60000000a00 */
[----:B------:R-:W-:-:S04]  /*0d80*/  ULEA.HI UR7, UR7, UR6, URZ, 0x6 ;  /* 0x0000000607077291 */ /* 0x000fc8000f8f303f */
[----:B------:R-:W-:Y:S01]  /*0d90*/  USHF.R.S32.HI UR40, URZ, 0x6, UR7 ;  /* 0x000000063f287899 */ /* 0x000fe20008011407 */
[----:B0-----:R-:W-:-:S13]  /*0da0*/  ISETP.NE.AND P1, PT, R2, 0x1, PT ;  /* 0x000000010200780c */ /* 0x001fda0003f25270 */
[----:B------:R-:W0:Y:S01]  /*0db0*/  @P1 LDC R17, c[0x0][0x10] ;  /* 0x00000400ff111b82 */ /* 0x000e220000000800 */
[----:B------:R-:W-:Y:S02]  /*0dc0*/  @P1 IMAD.MOV.U32 R7, RZ, RZ, RZ ;  /* 0x000000ffff071224 */ /* 0x000fe400078e00ff */
[----:B------:R-:W-:-:S05]  /*0dd0*/  @P1 IMAD.MOV.U32 R11, RZ, RZ, RZ ;  /* 0x000000ffff0b1224 */ /* 0x000fca00078e00ff */
[----:B------:R-:W1:Y:S01]  /*0de0*/  @!P1 LDC R3, c[0x0][0xc] ;  /* 0x00000300ff039b82 */ /* 0x000e620000000800 */
[----:B------:R-:W-:Y:S01]  /*0df0*/  ULDC UR4, c[0x0][0xc] ;  /* 0x0000030000047ab9 */ /* 0x000fe20000000800 */
[----:B------:R-:W-:Y:S02]  /*0e00*/  ULDC UR5, c[0x0][0x10] ;  /* 0x0000040000057ab9 */ /* 0x000fe40000000800 */
[----:B------:R-:W-:-:S04]  /*0e10*/  UIMAD.WIDE.U32 UR4, UR4, UR5, URZ ;  /* 0x00000005040472a5 */ /* 0x000fc8000f8e003f */
[----:B------:R-:W2:Y:S01]  /*0e20*/  LDC R0, c[0x0][0x14] ;  /* 0x00000500ff007b82 */ /* 0x000ea20000000800 */
[----:B0-----:R-:W-:-:S04]  /*0e30*/  @P1 IMAD.WIDE.U32 R16, R17, UR12, R6 ;  /* 0x0000000c11101c25 */ /* 0x001fc8000f8e0006 */
[----:B------:R-:W-:Y:S02]  /*0e40*/  @P1 IMAD.IADD R17, R17, 0x1, R11 ;  /* 0x0000000111111824 */ /* 0x000fe400078e020b */
[----:B------:R-:W-:Y:S02]  /*0e50*/  IMAD.MOV.U32 R11, RZ, RZ, RZ ;  /* 0x000000ffff0b7224 */ /* 0x000fe400078e00ff */
[----:B-1----:R-:W-:-:S04]  /*0e60*/  @!P1 IMAD.WIDE.U32 R10, R6, R3, R10 ;  /* 0x00000003060a9225 */ /* 0x002fc800078e000a */
[----:B------:R-:W-:Y:S02]  /*0e70*/  @!P1 IMAD.MOV.U32 R16, RZ, RZ, R10 ;  /* 0x000000ffff109224 */ /* 0x000fe400078e000a */
[----:B--2---:R-:W-:-:S04]  /*0e80*/  IMAD.WIDE.U32 R12, R0, UR4, RZ ;  /* 0x00000004000c7c25 */ /* 0x004fc8000f8e00ff */
[----:B------:R-:W-:Y:S01]  /*0e90*/  IMAD R3, R0, UR5, RZ ;  /* 0x0000000500037c24 */ /* 0x000fe2000f8e02ff */
[----:B------:R0:W-:Y:S01]  /*0ea0*/  STL.64 [R1], R12 ;  /* 0x0000000c01007387 */ /* 0x0001e20000100a00 */
[----:B------:R-:W-:Y:S02]  /*0eb0*/  @!P1 IMAD.MOV.U32 R17, RZ, RZ, R11 ;  /* 0x000000ffff119224 */ /* 0x000fe400078e000b */
[----:B------:R-:W-:Y:S01]  /*0ec0*/  IMAD.IADD R0, R13, 0x1, R3 ;  /* 0x000000010d007824 */ /* 0x000fe200078e0203 */
[----:B------:R-:W-:Y:S06]  /*0ed0*/  @P0 BRA `(.L_x_12) ;  /* 0x0000000000200947 */ /* 0x000fec0003800000 */
[----:B------:R-:W-:Y:S01]  /*0ee0*/  UISETP.GE.U32.AND UP0, UPT, UR40, 0x9, UPT ;  /* 0x000000092800788c */ /* 0x000fe2000bf06070 */
[----:B------:R-:W-:Y:S01]  /*0ef0*/  IADD3 R16, P0, R16, R12, RZ ;  /* 0x0000000c10107210 */ /* 0x000fe20007f1e0ff */
[----:B------:R-:W-:Y:S01]  /*0f00*/  UIMAD.WIDE.U32 UR4, UR40, 0x38e38e39, URZ ;  /* 0x38e38e39280478a5 */ /* 0x000fe2000f8e003f */
[----:B------:R-:W-:-:S03]  /*0f10*/  UMOV UR39, URZ ;  /* 0x0000003f00277c82 */ /* 0x000fc60008000000 */
[----:B------:R-:W-:Y:S01]  /*0f20*/  USHF.R.U32.HI UR4, URZ, 0x1, UR5 ;  /* 0x000000013f047899 */ /* 0x000fe20008011605 */
[----:B------:R-:W-:-:S03]  /*0f30*/  IMAD.X R17, R0, 0x1, R17, P0 ;  /* 0x0000000100117824 */ /* 0x000fc600000e0611 */
[----:B------:R-:W-:Y:S02]  /*0f40*/  UIMAD UR38, UR4, -0x9, UR40 ;  /* 0xfffffff7042678a4 */ /* 0x000fe4000f8e0228 */
[----:B------:R-:W-:-:S12]  /*0f50*/  @UP0 ULOP3.LUT UR39, UR4, 0x1, URZ, 0xc0, !UPT ;  /* 0x0000000104270892 */ /* 0x000fd8000f8ec03f */
.L_x_12:
[----:B------:R-:W-:Y:S01]  /*0f60*/  ISETP.GE.U32.AND P0, PT, R16, UR8, PT ;  /* 0x0000000810007c0c */ /* 0x000fe2000bf06070 */
[----:B------:R-:W-:Y:S01]  /*0f70*/  IMAD.MOV.U32 R22, RZ, RZ, -0x1 ;  /* 0xffffffffff167424 */ /* 0x000fe200078e00ff */
[----:B------:R-:W-:Y:S01]  /*0f80*/  PRMT R3, RZ, 0x7610, R3 ;  /* 0x00007610ff037816 */ /* 0x000fe20000000003 */
[----:B------:R-:W-:Y:S01]  /*0f90*/  IMAD.MOV.U32 R18, RZ, RZ, -0x1 ;  /* 0xffffffffff127424 */ /* 0x000fe200078e00ff */
[----:B------:R-:W-:Y:S01]  /*0fa0*/  ISETP.GE.U32.AND.EX P0, PT, R17, UR9, PT, P0 ;  /* 0x0000000911007c0c */ /* 0x000fe2000bf06100 */
[----:B------:R-:W-:-:S12]  /*0fb0*/  IMAD.MOV.U32 R19, RZ, RZ, -0x1 ;  /* 0xffffffffff137424 */ /* 0x000fd800078e00ff */
[----:B------:R-:W-:Y:S05]  /*0fc0*/  @P0 BRA `(.L_x_13) ;  /* 0x0000000400280947 */ /* 0x000fea0003800000 */
[----:B------:R-:W1:Y:S01]  /*0fd0*/  LDC.64 R26, c[0x0][0x628] ;  /* 0x00018a00ff1a7b82 */ /* 0x000e620000000a00 */
[----:B------:R-:W-:Y:S02]  /*0fe0*/  IMAD.MOV.U32 R10, RZ, RZ, R16 ;  /* 0x000000ffff0a7224 */ /* 0x000fe400078e0010 */
[----:B------:R-:W-:-:S05]  /*0ff0*/  IMAD.MOV.U32 R11, RZ, RZ, R17 ;  /* 0x000000ffff0b7224 */ /* 0x000fca00078e0011 */
[----:B------:R-:W2:Y:S08]  /*1000*/  LDC R18, c[0x0][0x630] ;  /* 0x00018c00ff127b82 */ /* 0x000eb00000000800 */
[----:B------:R-:W3:Y:S01]  /*1010*/  LDC.64 R28, c[0x0][0x620] ;  /* 0x00018800ff1c7b82 */ /* 0x000ee20000000a00 */
[----:B-1----:R-:W-:-:S04]  /*1020*/  ISETP.NE.U32.AND P0, PT, R26, RZ, PT ;  /* 0x000000ff1a00720c */ /* 0x002fc80003f05070 */
[----:B------:R-:W-:-:S13]  /*1030*/  ISETP.NE.AND.EX P0, PT, R27, RZ, PT, P0 ;  /* 0x000000ff1b00720c */ /* 0x000fda0003f05300 */
[----:B--23--:R-:W-:Y:S05]  /*1040*/  @!P0 BRA `(.L_x_14) ;  /* 0x0000000000288947 */ /* 0x00cfea0003800000 */
[----:B------:R-:W1:Y:S02]  /*1050*/  LDC R3, c[0x0][0x634] ;  /* 0x00018d00ff037b82 */ /* 0x000e640000000800 */
[----:B-1----:R-:W-:-:S05]  /*1060*/  IADD3 R3, P0, R16, R3, RZ ;  /* 0x0000000310037210 */ /* 0x002fca0007f1e0ff */
[----:B------:R-:W-:-:S04]  /*1070*/  IMAD.X R19, RZ, RZ, R17, P0 ;  /* 0x000000ffff137224 */ /* 0x000fc800000e0611 */
[----:B------:R-:W-:-:S04]  /*1080*/  IMAD.WIDE.U32 R10, R19, R26, RZ ;  /* 0x0000001a130a7225 */ /* 0x000fc800078e00ff */
[----:B0-----:R-:W-:-:S04]  /*1090*/  IMAD.WIDE.U32 R12, P0, R3, R27, R10 ;  /* 0x0000001b030c7225 */ /* 0x001fc8000780000a */
[----:B------:R-:W-:-:S04]  /*10a0*/  IMAD.WIDE.U32 R10, R3, R26, RZ ;  /* 0x0000001a030a7225 */ /* 0x000fc800078e00ff */
[----:B------:R-:W-:Y:S01]  /*10b0*/  IMAD.X R15, RZ, RZ, RZ, P0 ;  /* 0x000000ffff0f7224 */ /* 0x000fe200000e06ff */
[----:B------:R-:W-:Y:S01]  /*10c0*/  IADD3 RZ, P0, R11, R12, RZ ;  /* 0x0000000c0bff7210 */ /* 0x000fe20007f1e0ff */
[----:B------:R-:W-:-:S04]  /*10d0*/  IMAD.MOV.U32 R14, RZ, RZ, R13 ;  /* 0x000000ffff0e7224 */ /* 0x000fc800078e000d */
[----:B------:R-:W-:-:S08]  /*10e0*/  IMAD.WIDE.U32.X R10, R19, R27, R14, P0 ;  /* 0x0000001b130a7225 */ /* 0x000fd000000e040e */
.L_x_14:
[----:B------:R-:W1:Y:S01]  /*10f0*/  LDC.64 R30, c[0x0][0x640] ;  /* 0x00019000ff1e7b82 */ /* 0x000e620000000a00 */
[-CC-:B------:R-:W-:Y:S01]  /*1100*/  SHF.R.U64 R33, R10, R18.reuse, R11.reuse ;  /* 0x000000120a217219 */ /* 0x180fe2000000120b */
[----:B------:R-:W-:Y:S01]  /*1110*/  IMAD.MOV.U32 R32, RZ, RZ, 0x1 ;  /* 0x00000001ff207424 */ /* 0x000fe200078e00ff */
[----:B------:R-:W-:Y:S02]  /*1120*/  SHF.R.U32.HI R3, RZ, R18, R11 ;  /* 0x00000012ff037219 */ /* 0x000fe4000001160b */
[----:B0-----:R-:W-:-:S03]  /*1130*/  IADD3 R13, P0, RZ, -R33, RZ ;  /* 0x80000021ff0d7210 */ /* 0x001fc60007f1e0ff */
[----:B------:R-:W0:Y:S02]  /*1140*/  LDC R14, c[0x0][0x618] ;  /* 0x00018600ff0e7b82 */ /* 0x000e240000000800 */
[----:B------:R-:W-:Y:S02]  /*1150*/  IMAD.X R3, RZ, RZ, ~R3, P0 ;  /* 0x000000ffff037224 */ /* 0x000fe400000e0e03 */
[----:B------:R-:W-:-:S04]  /*1160*/  IMAD.WIDE.U32 R10, R13, R28, R16 ;  /* 0x0000001c0d0a7225 */ /* 0x000fc800078e0010 */
[----:B------:R-:W2:Y:S01]  /*1170*/  LDC R15, c[0x0][0x608] ;  /* 0x00018200ff0f7b82 */ /* 0x000ea20000000800 */
[----:B------:R-:W-:-:S04]  /*1180*/  IMAD R12, R3, R28, RZ ;  /* 0x0000001c030c7224 */ /* 0x000fc800078e02ff */
[----:B------:R-:W-:Y:S02]  /*1190*/  IMAD R3, R13, R29, R12 ;  /* 0x0000001d0d037224 */ /* 0x000fe400078e020c */
[----:B------:R-:W-:Y:S01]  /*11a0*/  IMAD.MOV.U32 R12, RZ, RZ, -0x1 ;  /* 0xffffffffff0c7424 */ /* 0x000fe200078e00ff */
[----:B------:R-:W3:Y:S01]  /*11b0*/  LDC R27, c[0x0][0x658] ;  /* 0x00019600ff1b7b82 */ /* 0x000ee20000000800 */
[----:B------:R-:W-:Y:S01]  /*11c0*/  IMAD.IADD R3, R11, 0x1, R3 ;  /* 0x000000010b037824 */ /* 0x000fe200078e0203 */
[----:B-1----:R-:W-:-:S04]  /*11d0*/  ISETP.NE.U32.AND P0, PT, R30, RZ, PT ;  /* 0x000000ff1e00720c */ /* 0x002fc80003f05070 */
[----:B------:R-:W-:Y:S02]  /*11e0*/  ISETP.NE.AND.EX P0, PT, R31, RZ, PT, P0 ;  /* 0x000000ff1f00720c */ /* 0x000fe40003f05300 */
[----:B------:R-:W1:Y:S01]  /*11f0*/  LDC R26, c[0x0][0x600] ;  /* 0x00018000ff1a7b82 */ /* 0x000e620000000800 */
[-CC-:B0-----:R-:W-:Y:S02]  /*1200*/  SHF.R.U64 R25, R10, R14.reuse, R3.reuse ;  /* 0x0000000e0a197219 */ /* 0x181fe40000001203 */
[----:B------:R-:W-:-:S05]  /*1210*/  SHF.R.U32.HI R10, RZ, R14, R3 ;  /* 0x0000000eff0a7219 */ /* 0x000fca0000011603 */
[----:B------:R-:W0:Y:S01]  /*1220*/  LDC R22, c[0x0][0x648] ;  /* 0x00019200ff167b82 */ /* 0x000e220000000800 */
[-CC-:B--2---:R-:W-:Y:S02]  /*1230*/  SHF.R.U64 R35, R25, R15.reuse, R10.reuse ;  /* 0x0000000f19237219 */ /* 0x184fe4000000120a */
[----:B------:R-:W-:-:S05]  /*1240*/  SHF.R.U32.HI R10, RZ, R15, R10 ;  /* 0x0000000fff0a7219 */ /* 0x000fca000001160a */
[----:B------:R-:W2:Y:S01]  /*1250*/  LDC R28, c[0x0][0x638] ;  /* 0x00018e00ff1c7b82 */ /* 0x000ea20000000800 */
[-CC-:B---3--:R-:W-:Y:S02]  /*1260*/  SHF.R.U64 R34, R35, R27.reuse, R10.reuse ;  /* 0x0000001b23227219 */ /* 0x188fe4000000120a */
[-C--:B------:R-:W-:Y:S02]  /*1270*/  SHF.L.U32 R3, R12, R27.reuse, RZ ;  /* 0x0000001b0c037219 */ /* 0x080fe400000006ff */
[----:B------:R-:W-:Y:S01]  /*1280*/  SHF.R.U32.HI R11, RZ, R27, R10 ;  /* 0x0000001bff0b7219 */ /* 0x000fe2000001160a */
[----:B------:R-:W-:Y:S01]  /*1290*/  IMAD.MOV.U32 R10, RZ, RZ, R34 ;  /* 0x000000ffff0a7224 */ /* 0x000fe200078e0022 */
[----:B------:R-:W-:Y:S01]  /*12a0*/  LOP3.LUT R18, RZ, R3, RZ, 0x33, !PT ;  /* 0x00000003ff127212 */ /* 0x000fe200078e33ff */
[----:B------:R-:W3:Y:S01]  /*12b0*/  LDC R29, c[0x0][0x610] ;  /* 0x00018400ff1d7b82 */ /* 0x000ee20000000800 */
[----:B------:R-:W-:Y:S05]  /*12c0*/  @!P0 BRA `(.L_x_15) ;  /* 0x0000000000288947 */ /* 0x000fea0003800000 */
[----:B------:R-:W4:Y:S02]  /*12d0*/  LDC R3, c[0x0][0x64c] ;  /* 0x00019300ff037b82 */ /* 0x000f240000000800 */
[----:B----4-:R-:W-:-:S05]  /*12e0*/  IADD3 R3, P0, R34, R3, RZ ;  /* 0x0000000322037210 */ /* 0x010fca0007f1e0ff */
[----:B------:R-:W-:-:S04]  /*12f0*/  IMAD.X R19, RZ, RZ, R11, P0 ;  /* 0x000000ffff137224 */ /* 0x000fc800000e060b */
[----:B------:R-:W-:-:S04]  /*1300*/  IMAD.WIDE.U32 R10, R19, R30, RZ ;  /* 0x0000001e130a7225 */ /* 0x000fc800078e00ff */
[----:B------:R-:W-:-:S04]  /*1310*/  IMAD.WIDE.U32 R12, P0, R3, R31, R10 ;  /* 0x0000001f030c7225 */ /* 0x000fc8000780000a */
[----:B------:R-:W-:-:S04]  /*1320*/  IMAD.WIDE.U32 R10, R3, R30, RZ ;  /* 0x0000001e030a7225 */ /* 0x000fc800078e00ff */
[----:B------:R-:W-:Y:S01]  /*1330*/  IMAD.X R15, RZ, RZ, RZ, P0 ;  /* 0x000000ffff0f7224 */ /* 0x000fe200000e06ff */
[----:B------:R-:W-:Y:S01]  /*1340*/  IADD3 RZ, P0, R11, R12, RZ ;  /* 0x0000000c0bff7210 */ /* 0x000fe20007f1e0ff */
[----:B------:R-:W-:-:S04]  /*1350*/  IMAD.MOV.U32 R14, RZ, RZ, R13 ;  /* 0x000000ffff0e7224 */ /* 0x000fc800078e000d */
[----:B------:R-:W-:-:S08]  /*1360*/  IMAD.WIDE.U32.X R10, R19, R31, R14, P0 ;  /* 0x0000001f130a7225 */ /* 0x000fd000000e040e */
.L_x_15:
[----:B0-----:R-:W-:Y:S01]  /*1370*/  SHF.R.U64 R7, R10, R22, R11 ;  /* 0x000000160a077219 */ /* 0x001fe2000000120b */
[----:B-1----:R-:W-:Y:S01]  /*1380*/  VIADD R10, R26, 0xffffffff ;  /* 0xffffffff1a0a7836 */ /* 0x002fe20000000000 */
[----:B------:R-:W-:Y:S01]  /*1390*/  SHF.L.U32 R3, R32, R27, RZ ;  /* 0x0000001b20037219 */ /* 0x000fe200000006ff */
[----:B------:R-:W-:Y:S01]  /*13a0*/  @P1 IMAD R20, R21, R24, R6 ;  /* 0x0000001815141224 */ /* 0x000fe200078e0206 */
[----:B------:R-:W-:Y:S01]  /*13b0*/  LOP3.LUT R18, R35, R18, RZ, 0xc0, !PT ;  /* 0x0000001223127212 */ /* 0x000fe200078ec0ff */
[----:B------:R-:W-:Y:S01]  /*13c0*/  IMAD.MOV R11, RZ, RZ, -R7 ;  /* 0x000000ffff0b7224 */ /* 0x000fe200078e0a07 */
[----:B------:R-:W-:Y:S01]  /*13d0*/  LOP3.LUT R10, R25, R10, RZ, 0xc0, !PT ;  /* 0x0000000a190a7212 */ /* 0x000fe200078ec0ff */
[----:B------:R-:W-:Y:S02]  /*13e0*/  IMAD.MOV.U32 R6, RZ, RZ, 0x1 ;  /* 0x00000001ff067424 */ /* 0x000fe400078e00ff */
[----:B------:R-:W-:Y:S02]  /*13f0*/  IMAD R7, R3, R7, R18 ;  /* 0x0000000703077224 */ /* 0x000fe400078e0212 */
[----:B--2---:R-:W-:-:S02]  /*1400*/  IMAD R3, R11, R28, R34 ;  /* 0x0000001c0b037224 */ /* 0x004fc400078e0222 */
[----:B---3--:R-:W-:Y:S02]  /*1410*/  IMAD R22, R7, R29, R20 ;  /* 0x0000001d07167224 */ /* 0x008fe400078e0214 */
[----:B------:R-:W-:Y:S01]  /*1420*/  IMAD R7, R3, R26, R10 ;  /* 0x0000001a03077224 */ /* 0x000fe200078e020a */
[----:B------:R-:W-:Y:S01]  /*1430*/  PRMT R3, R6, 0x7610, R3 ;  /* 0x0000761006037816 */ /* 0x000fe20000000003 */
[----:B------:R-:W-:-:S03]  /*1440*/  IMAD.MOV.U32 R19, RZ, RZ, R33 ;  /* 0x000000ffff137224 */ /* 0x000fc600078e0021 */
[----:B------:R-:W-:Y:S02]  /*1450*/  SEL R18, R7, R22, !P1 ;  /* 0x0000001607127207 */ /* 0x000fe40004800000 */
[----:B------:R-:W-:-:S07]  /*1460*/  SEL R22, R22, R7, !P1 ;  /* 0x0000000716167207 */ /* 0x000fce0004800000 */
.L_x_13:
[----:B------:R-:W-:Y:S05]  /*1470*/  @!P2 BRA `(.L_x_16) ;  /* 0x00000000000ca947 */ /* 0x000fea0003800000 */
[----:B------:R-:W-:Y:S01]  /*1480*/  UCGABAR_WAIT ;  /* 0x0000000000007dc7 */ /* 0x000fe20008000000 */
[----:B------:R-:W-:Y:S01]  /*1490*/  CCTL.IVALL ;  /* 0x00000000ff00798f */ /* 0x000fe20002000000 */
[----:B------:R-:W-:Y:S05]  /*14a0*/  BRA `(.L_x_17) ;  /* 0x0000000000047947 */ /* 0x000fea0003800000 */
.L_x_16:
[----:B------:R-:W-:Y:S06]  /*14b0*/  BAR.SYNC.DEFER_BLOCKING 0x0 ;  /* 0x0000000000007b1d */ /* 0x000fec0000010000 */
.L_x_17:
[----:B------:R-:W-:Y:S05]  /*14c0*/  @!P3 BRA `(.L_x_18) ;  /* 0x000000540080b947 */ /* 0x000fea0003800000 */
[----:B------:R-:W-:-:S13]  /*14d0*/  ISETP.GT.U32.AND P0, PT, R36, 0x1, PT ;  /* 0x000000012400780c */ /* 0x000fda0003f04070 */
[----:B------:R-:W-:Y:S05]  /*14e0*/  @P0 EXIT ;  /* 0x000000000000094d */ /* 0x000fea0003800000 */
.L_x_19:
[----:B------:R-:W-:-:S08]  /*14f0*/  NOP ;  /* 0x0000000000007918 */ /* 0x000fd00000000000 */
[----:B------:R-:W1:Y:S02]  /*1500*/  USETMAXREG.TRY_ALLOC.CTAPOOL UP0, 0xe8 ;  /* 0x000000e8000079c8 */ /* 0x000e640008000600 */
[----:B-1----:R-:W-:-:S13]  /*1510*/  PLOP3.LUT P0, PT, PT, PT, UP0, 0x80, 0x0 ;  /* 0x000000000000781c */ /* 0x002fda0003f0f008 */
[----:B------:R-:W-:Y:S05]  /*1520*/  @!P0 BRA `(.L_x_19) ;  /* 0xfffffffc00f08947 */ /* 0x000fea000383ffff */
[----:B------:R-:W-:-:S13]  /*1530*/  LOP3.LUT P0, RZ, R3, 0xff, RZ, 0xc0, !PT ;  /* 0x000000ff03ff7812 */ /* 0x000fda000780c0ff */
[----:B------:R-:W-:Y:S05]  /*1540*/  @!P0 EXIT ;  /* 0x000000000000894d */ /* 0x000fea0003800000 */
[----:B------:R-:W2:Y:S01]  /*1550*/  LDL.64 R10, [R1] ;  /* 0x00000000010a7983 */ /* 0x000ea20000100a00 */
[CC--:B------:R-:W-:Y:S01]  /*1560*/  LEA.HI R3, R8.reuse, R5.reuse, RZ, 0x2 ;  /* 0x0000000508037211 */ /* 0x0c0fe200078f10ff */
[----:B------:R-:W1:Y:S01]  /*1570*/  S2UR UR4, SR_CgaCtaId ;  /* 0x00000000000479c3 */ /* 0x000e620000008800 */
[----:B------:R-:W-:Y:S01]  /*1580*/  LEA.HI R8, R8, R5, RZ, 0x5 ;  /* 0x0000000508087211 */ /* 0x000fe200078f28ff */
[----:B------:R-:W-:Y:S01]  /*1590*/  UISETP.LT.AND UP0, UPT, UR40, 0x1, UPT ;  /* 0x000000012800788c */ /* 0x000fe2000bf01270 */
[--C-:B------:R-:W-:Y:S01]  /*15a0*/  SHF.R.S32.HI R92, RZ, 0x2, R3.reuse ;  /* 0x00000002ff5c7819 */ /* 0x100fe20000011403 */
[----:B------:R-:W-:Y:S01]  /*15b0*/  UIADD3 UR5, UR43, -0x1, URZ ;  /* 0xffffffff2b057890 */ /* 0x000fe2000fffe03f */
[----:B------:R-:W-:Y:S01]  /*15c0*/  SHF.R.S32.HI R7, RZ, 0x1f, R3 ;  /* 0x0000001fff077819 */ /* 0x000fe20000011403 */
[----:B------:R-:W-:Y:S01]  /*15d0*/  USEL UR42, UR40, 0x1, UP0 ;  /* 0x00000001282a7887 */ /* 0x000fe20008000000 */
[----:B------:R-:W-:Y:S01]  /*15e0*/  LOP3.LUT R4, R3, 0xfffffffc, RZ, 0xc0, !PT ;  /* 0xfffffffc03047812 */ /* 0x000fe200078ec0ff */
[----:B------:R-:W3:Y:S01]  /*15f0*/  LDC R98, c[0x0][0x658] ;  /* 0x00019600ff627b82 */ /* 0x000ee20000000800 */
[----:B------:R-:W-:Y:S01]  /*1600*/  LEA.HI R7, R7, R92, RZ, 0x3 ;  /* 0x0000005c07077211 */ /* 0x000fe200078f18ff */
[----:B------:R-:W-:Y:S01]  /*1610*/  UMOV UR41, 0x400 ;  /* 0x0000040000297882 */ /* 0x000fe20000000000 */
[----:B------:R-:W-:Y:S01]  /*1620*/  SHF.R.S32.HI R3, RZ, 0x5, R8 ;  /* 0x00000005ff037819 */ /* 0x000fe20000011408 */
[----:B------:R-:W-:Y:S01]  /*1630*/  UISETP.NE.AND UP0, UPT, UR5, URZ, UPT ;  /* 0x0000003f0500728c */ /* 0x000fe2000bf05270 */
[----:B------:R-:W-:Y:S01]  /*1640*/  LOP3.LUT R7, R7, 0xfffffff8, RZ, 0xc0, !PT ;  /* 0xfffffff807077812 */ /* 0x000fe200078ec0ff */
[----:B------:R-:W-:Y:S01]  /*1650*/  IMAD.IADD R4, R5, 0x1, -R4 ;  /* 0x0000000105047824 */ /* 0x000fe200078e0a04 */
[----:B------:R-:W-:Y:S01]  /*1660*/  ULDC UR6, c[0x0][0x284] ;  /* 0x0000a10000067ab9 */ /* 0x000fe20000000800 */
[----:B------:R-:W4:Y:S01]  /*1670*/  LDC.64 R96, c[0x0][0x5c8] ;  /* 0x00017200ff607b82 */ /* 0x000f220000000a00 */
[----:B------:R-:W-:Y:S01]  /*1680*/  IMAD.MOV.U32 R5, RZ, RZ, 0x1 ;  /* 0x00000001ff057424 */ /* 0x000fe200078e00ff */
[----:B------:R-:W-:Y:S01]  /*1690*/  LOP3.LUT R104, R23, 0x1, RZ, 0xfc, !PT ;  /* 0x0000000117687812 */ /* 0x000fe200078efcff */
[----:B------:R-:W-:Y:S01]  /*16a0*/  IMAD.IADD R92, R92, 0x1, -R7 ;  /* 0x000000015c5c7824 */ /* 0x000fe200078e0a07 */
[----:B------:R-:W-:Y:S01]  /*16b0*/  USHF.L.U32 UR45, UR40, 0x1, URZ ;  /* 0x00000001282d7899 */ /* 0x000fe2000800063f */
[----:B------:R-:W-:Y:S01]  /*16c0*/  IMAD.SHL.U32 R94, R4, 0x2, RZ ;  /* 0x00000002045e7824 */ /* 0x000fe200078e00ff */
[----:B------:R-:W-:Y:S01]  /*16d0*/  UIADD3 UR42, -UR42, UR40, URZ ;  /* 0x000000282a2a7290 */ /* 0x000fe2000fffe13f */
[--C-:B------:R-:W-:Y:S01]  /*16e0*/  IMAD R103, R3, -0x10, -R92.reuse ;  /* 0xfffffff003677824 */ /* 0x100fe200078e0a5c */
[----:B------:R-:W0:Y:S01]  /*16f0*/  LDC R99, c[0x0][0x288] ;  /* 0x0000a200ff637b82 */ /* 0x000e220000000800 */
[----:B------:R-:W-:Y:S01]  /*1700*/  SHF.R.S32.HI R93, RZ, 0x1f, R92 ;  /* 0x0000001fff5d7819 */ /* 0x000fe2000001145c */
[----:B-1----:R-:W-:Y:S01]  /*1710*/  ULEA UR41, UR4, UR41, 0x18 ;  /* 0x0000002904297291 */ /* 0x002fe2000f8ec03f */
[----:B------:R-:W-:Y:S01]  /*1720*/  SHF.R.S32.HI R95, RZ, 0x1f, R94 ;  /* 0x0000001fff5f7819 */ /* 0x000fe2000001145e */
[----:B------:R-:W-:Y:S01]  /*1730*/  USHF.L.U32 UR4, UR5, 0x3, URZ ;  /* 0x0000000305047899 */ /* 0x000fe2000800063f */
[----:B------:R-:W-:Y:S01]  /*1740*/  VIADD R103, R103, UR6 ;  /* 0x0000000667677c36 */ /* 0x000fe20008000000 */
[----:B------:R-:W-:Y:S01]  /*1750*/  USEL UR5, URZ, 0x1, UP0 ;  /* 0x000000013f057887 */ /* 0x000fe20008000000 */
[----:B------:R-:W-:Y:S01]  /*1760*/  IMAD.WIDE R92, R3, 0x10, R92 ;  /* 0x00000010035c7825 */ /* 0x000fe200078e025c */
[----:B------:R-:W1:Y:S01]  /*1770*/  LDC R101, c[0x0][0x600] ;  /* 0x00018000ff657b82 */ /* 0x000e620000000800 */
[----:B------:R-:W-:-:S02]  /*1780*/  UIADD3 UR46, UR41, 0xa0, URZ ;  /* 0x000000a0292e7890 */ /* 0x000fc4000fffe03f */
[----:B------:R-:W-:Y:S01]  /*1790*/  IMAD.MOV.U32 R3, RZ, RZ, -0x1 ;  /* 0xffffffffff037424 */ /* 0x000fe200078e00ff */
[----:B------:R-:W-:Y:S01]  /*17a0*/  ULOP3.LUT UR4, UR4, 0x8, URZ, 0xc0, !UPT ;  /* 0x0000000804047892 */ /* 0x000fe2000f8ec03f */
[----:B------:R-:W-:Y:S01]  /*17b0*/  IMAD.U32 R105, RZ, RZ, UR5 ;  /* 0x00000005ff697e24 */ /* 0x000fe2000f8e00ff */
[----:B------:R-:W-:Y:S02]  /*17c0*/  ULEA UR43, UR43, UR46, 0x3 ;  /* 0x0000002e2b2b7291 */ /* 0x000fe4000f8e183f */
[-C--:B---3--:R-:W-:Y:S01]  /*17d0*/  SHF.L.U32 R3, R3, R98.reuse, RZ ;  /* 0x0000006203037219 */ /* 0x088fe200000006ff */
[----:B------:R-:W-:Y:S01]  /*17e0*/  ULOP3.LUT UR47, UR4, 0x8, URZ, 0x3c, !UPT ;  /* 0x00000008042f7892 */ /* 0x000fe2000f8e3c3f */
[C---:B----4-:R-:W-:Y:S01]  /*17f0*/  SHF.L.U64.HI R97, R96.reuse, 0x3, R97 ;  /* 0x0000000360617819 */ /* 0x050fe20000010261 */
[----:B------:R-:W-:Y:S01]  /*1800*/  IMAD.SHL.U32 R96, R96, 0x8, RZ ;  /* 0x0000000860607824 */ /* 0x000fe200078e00ff */
[----:B------:R-:W-:Y:S01]  /*1810*/  SHF.L.U32 R98, R5, R98, RZ ;  /* 0x0000006205627219 */ /* 0x000fe200000006ff */
[----:B------:R-:W-:Y:S01]  /*1820*/  ULOP3.LUT UR44, UR4, 0x18, URZ, 0x3c, !UPT ;  /* 0x00000018042c7892 */ /* 0x000fe2000f8e3c3f */
[----:B------:R-:W-:Y:S01]  /*1830*/  LOP3.LUT R102, RZ, R3, RZ, 0x33, !PT ;  /* 0x00000003ff667212 */ /* 0x000fe200078e33ff */
[----:B0-----:R-:W-:-:S02]  /*1840*/  IMAD R99, R4, -0x2, R99 ;  /* 0xfffffffe04637824 */ /* 0x001fc400078e0263 */
[----:B-1----:R-:W-:Y:S01]  /*1850*/  VIADD R101, R101, 0xffffffff ;  /* 0xffffffff65657836 */ /* 0x002fe20000000000 */
[----:B--2---:R-:W-:-:S07]  /*1860*/  SHF.L.U64.HI R100, R10, 0x1, R0 ;  /* 0x000000010a647819 */ /* 0x004fce0000010200 */
.L_x_167:
[----:B------:R-:W-:-:S04]  /*1870*/  SHF.L.U32 R0, R105, 0x1f, RZ ;  /* 0x0000001f69007819 */ /* 0x000fc800000006ff */
[----:B------:R-:W0:Y:S02]  /*1880*/  SYNCS.PHASECHK.TRANS64.TRYWAIT P0, [UR43+-0x8], R0 ;  /* 0xfffff800ff0075a7 */ /* 0x000e24000800016b */
[----:B01-34-:R-:W-:Y:S05]  /*1890*/  @!P0 BRA `(.L_x_20) ;  /* 0x0000006400988947 */ /* 0x01bfea0003800000 */
.L_x_194:
[----:B------:R-:W-:Y:S02]  /*18a0*/  ULDC UR4, c[0x0][0x28c] ;  /* 0x0000a30000047ab9 */ /* 0x000fe40000000800 */
[----:B------:R-:W-:-:S13]  /*18b0*/  ISETP.LT.AND P0, PT, RZ, UR4, PT ;  /* 0x00000004ff007c0c */ /* 0x000fda000bf01270 */
[----:B------:R-:W-:Y:S05]  /*18c0*/  @P0 BRA `(.L_x_21) ;  /* 0x0000000000400947 */ /* 0x000fea0003800000 */
[----:B0-----:R-:W-:Y:S01]  /*18d0*/  MOV R0, 0x0 ;  /* 0x0000000000007802 */ /* 0x001fe20000000f00 */
[----:B------:R-:W-:Y:S01]  /*18e0*/  ULDC.64 UR4, c[0x4][0x68] ;  /* 0x01001a0000047ab9 */ /* 0x000fe20000000a00 */
[----:B------:R-:W-:Y:S01]  /*18f0*/  ULDC.64 UR6, c[0x4][0x8] ;  /* 0x0100020000067ab9 */ /* 0x000fe20000000a00 */
[----:B------:R-:W-:Y:S01]  /*1900*/  IMAD.U32 R4, RZ, RZ, UR4 ;  /* 0x00000004ff047e24 */ /* 0x000fe2000f8e00ff */
[----:B------:R0:W1:Y:S01]  /*1910*/  LDC.64 R14, c[0x4][R0] ;  /* 0x01000000000e7b82 */ /* 0x0000620000000a00 */
[----:B------:R-:W-:Y:S01]  /*1920*/  IMAD.U32 R5, RZ, RZ, UR5 ;  /* 0x00000005ff057e24 */ /* 0x000fe2000f8e00ff */
[----:B------:R-:W-:Y:S01]  /*1930*/  ULDC.64 UR4, c[0x4][0x70] ;  /* 0x01001c0000047ab9 */ /* 0x000fe20000000a00 */
[----:B------:R-:W-:Y:S02]  /*1940*/  IMAD.U32 R10, RZ, RZ, UR6 ;  /* 0x00000006ff0a7e24 */ /* 0x000fe4000f8e00ff */
[----:B------:R-:W-:Y:S02]  /*1950*/  IMAD.U32 R6, RZ, RZ, UR4 ;  /* 0x00000004ff067e24 */ /* 0x000fe4000f8e00ff */
[----:B------:R-:W-:-:S02]  /*1960*/  IMAD.U32 R7, RZ, RZ, UR5 ;  /* 0x00000005ff077e24 */ /* 0x000fc4000f8e00ff */
[----:B------:R-:W-:Y:S02]  /*1970*/  IMAD.U32 R11, RZ, RZ, UR7 ;  /* 0x00000007ff0b7e24 */ /* 0x000fe4000f8e00ff */
[----:B------:R-:W-:Y:S02]  /*1980*/  IMAD.MOV.U32 R8, RZ, RZ, 0x1e1 ;  /* 0x000001e1ff087424 */ /* 0x000fe400078e00ff */
[----:B------:R-:W-:Y:S02]  /*1990*/  IMAD.MOV.U32 R12, RZ, RZ, 0x1 ;  /* 0x00000001ff0c7424 */ /* 0x000fe400078e00ff */
[----:B0-----:R-:W-:-:S07]  /*19a0*/  IMAD.MOV.U32 R13, RZ, RZ, RZ ;  /* 0x000000ffff0d7224 */ /* 0x001fce00078e00ff */
[----:B------:R-:W-:-:S07]  /*19b0*/  LEPC R20, `(.L_x_21) ;  /* 0x000000001014794e */ /* 0x000fce0000000000 */
[----:B-1---5:R-:W-:Y:S05]  /*19c0*/  CALL.ABS.NOINC R14 ;  /* 0x000000000e007343 */ /* 0x022fea0003c00000 */
.L_x_21:
[----:B------:R-:W-:-:S13]  /*19d0*/  ISETP.NE.AND P0, PT, R104, 0x3, PT ;  /* 0x000000036800780c */ /* 0x000fda0003f05270 */
[----:B------:R-:W-:Y:S05]  /*19e0*/  @!P0 BRA `(.L_x_22) ;  /* 0x0000000000048947 */ /* 0x000fea0003800000 */
[----:B------:R-:W-:Y:S01]  /*19f0*/  BPT.TRAP 0x1 ;  /* 0x000000040000795c */ /* 0x000fe20000300000 */
.L_x_22:
[----:B0-----:R-:W-:Y:S02]  /*1a00*/  IMAD.U32 R3, RZ, RZ, UR38 ;  /* 0x00000026ff037e24 */ /* 0x001fe4000f8e00ff */
[----:B------:R-:W-:-:S03]  /*1a10*/  IMAD.U32 R0, RZ, RZ, UR39 ;  /* 0x00000027ff007e24 */ /* 0x000fc6000f8e00ff */
[----:B------:R-:W-:Y:S02]  /*1a20*/  LEA R3, R3, UR41, 0x3 ;  /* 0x0000002903037c11 */ /* 0x000fe4000f8e18ff */
[----:B------:R-:W-:-:S04]  /*1a30*/  SHF.L.U32 R0, R0, 0x1f, RZ ;  /* 0x0000001f00007819 */ /* 0x000fc800000006ff */
[----:B------:R0:W1:Y:S01]  /*1a40*/  SYNCS.PHASECHK.TRANS64.TRYWAIT P1, [R3+URZ], R0 ;  /* 0x00000000030075a7 */ /* 0x000062000802017f */
[----:B------:R-:W-:Y:S05]  /*1a50*/  @!P0 BRA `(.L_x_23) ;  /* 0x0000000000048947 */ /* 0x000fea0003800000 */
[----:B------:R-:W-:Y:S01]  /*1a60*/  BPT.TRAP 0x1 ;  /* 0x000000040000795c */ /* 0x000fe20000300000 */
.L_x_23:
[----:B------:R-:W-:-:S05]  /*1a70*/  IMAD.U32 R4, RZ, RZ, UR42 ;  /* 0x0000002aff047e24 */ /* 0x000fca000f8e00ff */
[----:B------:R-:W-:Y:S01]  /*1a80*/  ISETP.GE.AND P2, PT, R4, 0x1, PT ;  /* 0x000000010400780c */ /* 0x000fe20003f46270 */
[----:B-1----:R-:W-:-:S12]  /*1a90*/  @P1 BRA `(.L_x_24) ;  /* 0x0000000000081947 */ /* 0x002fd80003800000 */
[----:B------:R-:W1:Y:S02]  /*1aa0*/  SYNCS.PHASECHK.TRANS64.TRYWAIT P1, [R3+URZ], R0 ;  /* 0x00000000030075a7 */ /* 0x000e64000802017f */
[----:B-1----:R-:W-:Y:S05]  /*1ab0*/  @!P1 BRA `(.L_x_25) ;  /* 0x0000006400289947 */ /* 0x002fea0003800000 */
.L_x_24:
[----:B------:R-:W-:Y:S05]  /*1ac0*/  WARPSYNC.ALL ;  /* 0x0000000000007948 */ /* 0x000fea0003800000 */
[----:B------:R-:W-:Y:S01]  /*1ad0*/  UIADD3 UR4, UR41, 0x180, URZ ;  /* 0x0000018029047890 */ /* 0x000fe2000fffe03f */
[----:B------:R-:W-:Y:S01]  /*1ae0*/  WARPGROUP.ARRIVE ;  /* 0x00000000000079c5 */ /* 0x000fe20000000000 */
[----:B------:R-:W-:Y:S02]  /*1af0*/  UIADD3 UR5, UR41, 0x12180, URZ ;  /* 0x0001218029057890 */ /* 0x000fe4000fffe03f */
[----:B------:R-:W-:Y:S02]  /*1b00*/  USHF.R.U32.HI UR4, URZ, 0x4, UR4 ;  /* 0x000000043f047899 */ /* 0x000fe40008011604 */
[----:B------:R-:W-:-:S02]  /*1b10*/  USHF.R.U32.HI UR5, URZ, 0x4, UR5 ;  /* 0x000000043f057899 */ /* 0x000fc40008011605 */
[----:B------:R-:W-:Y:S02]  /*1b20*/  ULOP3.LUT UR4, UR4, 0x3fff, URZ, 0xc0, !UPT ;  /* 0x00003fff04047892 */ /* 0x000fe4000f8ec03f */
[----:B------:R-:W-:Y:S02]  /*1b30*/  ULOP3.LUT UR5, UR5, 0x3fff, URZ, 0xc0, !UPT ;  /* 0x00003fff05057892 */ /* 0x000fe4000f8ec03f */
[----:B------:R-:W-:Y:S02]  /*1b40*/  ULOP3.LUT UR8, UR4, 0x10000, URZ, 0xfc, !UPT ;  /* 0x0001000004087892 */ /* 0x000fe4000f8efc3f */
[----:B------:R-:W-:Y:S02]  /*1b50*/  ULOP3.LUT UR9, UR5, 0x10000, URZ, 0xfc, !UPT ;  /* 0x0001000005097892 */ /* 0x000fe4000f8efc3f */
[----:B------:R-:W-:Y:S02]  /*1b60*/  ULEA UR10, UR38, UR8, 0x9 ;  /* 0x00000008260a7291 */ /* 0x000fe4000f8e483f */
[----:B------:R-:W-:Y:S01]  /*1b70*/  ULEA UR11, UR38, UR9, 0xa ;  /* 0x00000009260b7291 */ /* 0x000fe2000f8e503f */
[----:B------:R-:W-:Y:S01]  /*1b80*/  UMOV UR5, 0x40000040 ;  /* 0x4000004000057882 */ /* 0x000fe20000000000 */
[----:B------:R-:W-:-:S03]  /*1b90*/  UMOV UR7, 0x40000040 ;  /* 0x4000004000077882 */ /* 0x000fc60000000000 */
[----:B------:R-:W-:Y:S02]  /*1ba0*/  UMOV UR4, UR10 ;  /* 0x0000000a00047c82 */ /* 0x000fe40008000000 */
[----:B------:R-:W-:Y:S02]  /*1bb0*/  UMOV UR6, UR11 ;  /* 0x0000000b00067c82 */ /* 0x000fe40008000000 */
[----:B------:R-:W-:Y:S01]  /*1bc0*/  HGMMA.64x128x16.F32 R24, gdesc[UR4], RZ, !UPT, gsb0 ;  /* 0x01e00000041879f0 */ /* 0x000fe2000c0008ff */
[----:B------:R-:W-:Y:S02]  /*1bd0*/  UIADD3 UR4, UR10, 0x2, URZ ;  /* 0x000000020a047890 */ /* 0x000fe4000fffe03f */
[----:B------:R-:W-:Y:S01]  /*1be0*/  UIADD3 UR6, UR11, 0x2, URZ ;  /* 0x000000020b067890 */ /* 0x000fe2000fffe03f */
[----:B------:R-:W-:Y:S01]  /*1bf0*/  UMOV UR5, 0x40000040 ;  /* 0x4000004000057882 */ /* 0x000fe20000000000 */
[----:B------:R-:W-:Y:S01]  /*1c00*/  UMOV UR7, 0x40000040 ;  /* 0x4000004000077882 */ /* 0x000fe20000000000 */
[----:B------:R-:W-:-:S02]  /*1c10*/  WARPGROUP.DEPBAR.LE gsb0, 0x0 ;  /* 0x00008000000079c5 */ /* 0x000fc40000010000 */
[----:B------:R-:W-:-:S06]  /*1c20*/  WARPGROUP.ARRIVE ;  /* 0x00000000000079c5 */ /* 0x000fcc0000000000 */
[----:B------:R-:W-:Y:S01]  /*1c30*/  HGMMA.64x128x16.F32 R24, gdesc[UR4], R24, gsb0 ;  /* 0x01e00000041879f0 */ /* 0x000fe20008000818 */
[----:B------:R-:W-:Y:S02]  /*1c40*/  UIADD3 UR4, UR10, 0x4, URZ ;  /* 0x000000040a047890 */ /* 0x000fe4000fffe03f */
[----:B------:R-:W-:Y:S01]  /*1c50*/  UIADD3 UR6, UR11, 0x4, URZ ;  /* 0x000000040b067890 */ /* 0x000fe2000fffe03f */
[----:B------:R-:W-:Y:S01]  /*1c60*/  UMOV UR5, 0x40000040 ;  /* 0x4000004000057882 */ /* 0x000fe20000000000 */
[----:B------:R-:W-:Y:S01]  /*1c70*/  UMOV UR7, 0x40000040 ;  /* 0x4000004000077882 */ /* 0x000fe20000000000 */
[----:B------:R-:W-:Y:S02]  /*1c80*/  WARPGROUP.DEPBAR.LE gsb0, 0x0 ;  /* 0x00008000000079c5 */ /* 0x000fe40000010000 */
        /* <DEDUP_REMOVED lines=8> */
[----:B------:R-:W-:Y:S03]  /*1d10*/  HGMMA.64x128x16.F32 R24, gdesc[UR4], R24, gsb0 ;  /* 0x01e00000041879f0 */ /* 0x000fe60008000818 */
[----:B------:R-:W-:Y:S02]  /*1d20*/  WARPGROUP.DEPBAR.LE gsb0, 0x0 ;  /* 0x00008000000079c5 */ /* 0x000fe40000010000 */
[----:B------:R-:W-:Y:S05]  /*1d30*/  @!P2 BRA `(.L_x_26) ;  /* 0x000000040014a947 */ /* 0x000fea0003800000 */
[----:B------:R-:W-:Y:S01]  /*1d40*/  UIADD3 UR4, UR38, 0x1, URZ ;  /* 0x0000000126047890 */ /* 0x000fe2000fffe03f */
[----:B01----:R-:W-:Y:S02]  /*1d50*/  IMAD.U32 R0, RZ, RZ, UR42 ;  /* 0x0000002aff007e24 */ /* 0x003fe4000f8e00ff */
[----:B------:R-:W-:Y:S01]  /*1d60*/  IMAD.U32 R3, RZ, RZ, UR38 ;  /* 0x00000026ff037e24 */ /* 0x000fe2000f8e00ff */
[----:B------:R-:W-:-:S04]  /*1d70*/  UISETP.NE.AND UP0, UPT, UR4, 0x9, UPT ;  /* 0x000000090400788c */ /* 0x000fc8000bf05270 */
[----:B------:R-:W-:Y:S02]  /*1d80*/  USEL UR5, URZ, 0x1, UP0 ;  /* 0x000000013f057887 */ /* 0x000fe40008000000 */
[----:B------:R-:W-:Y:S02]  /*1d90*/  USEL UR10, UR4, URZ, UP0 ;  /* 0x0000003f040a7287 */ /* 0x000fe40008000000 */
[----:B------:R-:W-:-:S06]  /*1da0*/  ULOP3.LUT UR5, UR39, UR5, URZ, 0x3c, !UPT ;  /* 0x0000000527057292 */ /* 0x000fcc000f8e3c3f */
[----:B------:R-:W-:-:S07]  /*1db0*/  IMAD.U32 R6, RZ, RZ, UR5 ;  /* 0x00000005ff067e24 */ /* 0x000fce000f8e00ff */
.L_x_33:
[----:B------:R-:W-:Y:S05]  /*1dc0*/  @!P0 BRA `(.L_x_27) ;  /* 0x0000000000048947 */ /* 0x000fea0003800000 */
[----:B------:R-:W-:Y:S01]  /*1dd0*/  BPT.TRAP 0x1 ;  /* 0x000000040000795c */ /* 0x000fe20000300000 */
.L_x_27:
[----:B------:R-:W-:Y:S01]  /*1de0*/  ULEA UR4, UR10, UR41, 0x3 ;  /* 0x000000290a047291 */ /* 0x000fe2000f8e183f */
[----:B------:R-:W-:-:S08]  /*1df0*/  SHF.L.U32 R4, R6, 0x1f, RZ ;  /* 0x0000001f06047819 */ /* 0x000fd000000006ff */
[----:B------:R0:W1:Y:S01]  /*1e00*/  SYNCS.PHASECHK.TRANS64.TRYWAIT P1, [UR4], R4 ;  /* 0x00000004ff0075a7 */ /* 0x0000620008020144 */
[----:B------:R-:W-:Y:S05]  /*1e10*/  @!P0 BRA `(.L_x_28) ;  /* 0x0000000000048947 */ /* 0x000fea0003800000 */
[----:B------:R-:W-:Y:S01]  /*1e20*/  BPT.TRAP 0x1 ;  /* 0x000000040000795c */ /* 0x000fe20000300000 */
.L_x_28:
[----:B-1----:R-:W-:Y:S05]  /*1e30*/  @P1 BRA `(.L_x_29) ;  /* 0x0000000000081947 */ /* 0x002fea0003800000 */
[----:B------:R-:W1:Y:S02]  /*1e40*/  SYNCS.PHASECHK.TRANS64.TRYWAIT P1, [UR4], R4 ;  /* 0x00000004ff0075a7 */ /* 0x000e640008020144 */
[----:B-1----:R-:W-:Y:S05]  /*1e50*/  @!P1 BRA `(.L_x_30) ;  /* 0x0000006000549947 */ /* 0x002fea0003800000 */
.L_x_29:
[----:B------:R-:W-:Y:S01]  /*1e60*/  ULEA UR11, UR10, UR8, 0x9 ;  /* 0x000000080a0b7291 */ /* 0x000fe2000f8e483f */
[----:B------:R-:W-:Y:S01]  /*1e70*/  WARPGROUP.ARRIVE ;  /* 0x00000000000079c5 */ /* 0x000fe20000000000 */
[----:B------:R-:W-:Y:S01]  /*1e80*/  ULEA UR12, UR10, UR9, 0xa ;  /* 0x000000090a0c7291 */ /* 0x000fe2000f8e503f */
[----:B------:R-:W-:Y:S01]  /*1e90*/  UMOV UR5, 0x40000040 ;  /* 0x4000004000057882 */ /* 0x000fe20000000000 */
[----:B------:R-:W-:-:S03]  /*1ea0*/  UMOV UR7, 0x40000040 ;  /* 0x4000004000077882 */ /* 0x000fc60000000000 */
[----:B------:R-:W-:Y:S02]  /*1eb0*/  UMOV UR4, UR11 ;  /* 0x0000000b00047c82 */ /* 0x000fe40008000000 */
[----:B------:R-:W-:Y:S02]  /*1ec0*/  UMOV UR6, UR12 ;  /* 0x0000000c00067c82 */ /* 0x000fe40008000000 */
[----:B------:R-:W-:Y:S01]  /*1ed0*/  HGMMA.64x128x16.F32 R24, gdesc[UR4], R24, gsb0 ;  /* 0x01e00000041879f0 */ /* 0x000fe20008000818 */
        /* <DEDUP_REMOVED lines=23> */
[----:B------:R-:W-:Y:S01]  /*2050*/  BPT.TRAP 0x1 ;  /* 0x000000040000795c */ /* 0x000fe20000300000 */
.L_x_31:
[----:B------:R-:W-:-:S13]  /*2060*/  ISETP.NE.AND P1, PT, R89, RZ, PT ;  /* 0x000000ff5900720c */ /* 0x000fda0003f25270 */
[----:B01----:R-:W-:-:S05]  /*2070*/  @P1 LEA R4, R3, UR41, 0x3 ;  /* 0x0000002903041c11 */ /* 0x003fca000f8e18ff */
[----:B------:R-:W-:-:S05]  /*2080*/  @P1 VIADD R5, R4, 0x48 ;  /* 0x0000004804051836 */ /* 0x000fca0000000000 */
[----:B------:R-:W-:-:S04]  /*2090*/  @P1 PRMT R5, R88, 0x654, R5 ;  /* 0x0000065458051816 */ /* 0x000fc80000000005 */
[----:B------:R0:W-:Y:S01]  /*20a0*/  @P1 SYNCS.ARRIVE.TRANS64.RED.A1T0 RZ, [R5+URZ], RZ ;  /* 0x000000ff05ff19a7 */ /* 0x0001e2000810043f */
[----:B------:R-:W-:-:S13]  /*20b0*/  ISETP.GT.U32.AND P1, PT, R23, 0x1, PT ;  /* 0x000000011700780c */ /* 0x000fda0003f24070 */
[----:B0-----:R-:W-:Y:S05]  /*20c0*/  @P1 BRA `(.L_x_32) ;  /* 0x0000000000041947 */ /* 0x001fea0003800000 */
[----:B------:R-:W-:Y:S01]  /*20d0*/  BPT.TRAP 0x1 ;  /* 0x000000040000795c */ /* 0x000fe20000300000 */
.L_x_32:
[----:B------:R-:W-:Y:S01]  /*20e0*/  UIADD3 UR10, UR10, 0x1, URZ ;  /* 0x000000010a0a7890 */ /* 0x000fe2000fffe03f */
[C---:B------:R-:W-:Y:S01]  /*20f0*/  ISETP.GT.AND P2, PT, R0.reuse, 0x1, PT ;  /* 0x000000010000780c */ /* 0x040fe20003f44270 */
[----:B------:R-:W-:Y:S02]  /*2100*/  VIADD R3, R3, 0x1 ;  /* 0x0000000103037836 */ /* 0x000fe40000000000 */
[----:B------:R-:W-:Y:S01]  /*2110*/  UISETP.NE.AND UP0, UPT, UR10, 0x9, UPT ;  /* 0x000000090a00788c */ /* 0x000fe2000bf05270 */
[----:B------:R-:W-:Y:S02]  /*2120*/  VIADD R0, R0, 0xffffffff ;  /* 0xffffffff00007836 */ /* 0x000fe40000000000 */
[C---:B------:R-:W-:Y:S01]  /*2130*/  ISETP.NE.AND P1, PT, R3.reuse, 0x9, PT ;  /* 0x000000090300780c */ /* 0x040fe20003f25270 */
[----:B------:R-:W-:Y:S02]  /*2140*/  USEL UR4, URZ, 0x1, UP0 ;  /* 0x000000013f047887 */ /* 0x000fe40008000000 */
[----:B------:R-:W-:Y:S01]  /*2150*/  USEL UR10, UR10, URZ, UP0 ;  /* 0x0000003f0a0a7287 */ /* 0x000fe20008000000 */
[----:B------:R-:W-:-:S03]  /*2160*/  SEL R3, R3, RZ, P1 ;  /* 0x000000ff03037207 */ /* 0x000fc60000800000 */
[----:B------:R-:W-:Y:S01]  /*2170*/  LOP3.LUT R6, R6, UR4, RZ, 0x3c, !PT ;  /* 0x0000000406067c12 */ /* 0x000fe2000f8e3cff */
[----:B------:R-:W-:Y:S07]  /*2180*/  @P2 BRA `(.L_x_33) ;  /* 0xfffffffc000c2947 */ /* 0x000fee000383ffff */
.L_x_26:
[----:B01----:R-:W0:Y:S01]  /*2190*/  LDC R0, c[0x0][0x28c] ;  /* 0x0000a300ff007b82 */ /* 0x003e220000000800 */
[----:B------:R-:W-:-:S04]  /*21a0*/  IMAD.U32 R3, RZ, RZ, UR47 ;  /* 0x0000002fff037e24 */ /* 0x000fc8000f8e00ff */
[----:B------:R1:W-:Y:S01]  /*21b0*/  SYNCS.ARRIVE.TRANS64.A1T0 RZ, [R3+UR46], RZ ;  /* 0x000000ff03ff79a7 */ /* 0x0003e2000810002e */
[----:B0-----:R-:W-:-:S13]  /*21c0*/  ISETP.GE.AND P1, PT, R0, 0x1, PT ;  /* 0x000000010000780c */ /* 0x001fda0003f26270 */
[----:B-1----:R-:W-:Y:S05]  /*21d0*/  @!P1 BRA `(.L_x_34) ;  /* 0x0000000000449947 */ /* 0x002fea0003800000 */
[----:B------:R-:W-:Y:S05]  /*21e0*/  @!P0 BRA `(.L_x_35) ;  /* 0x0000000000048947 */ /* 0x000fea0003800000 */
[----:B------:R-:W-:Y:S01]  /*21f0*/  BPT.TRAP 0x1 ;  /* 0x000000040000795c */ /* 0x000fe20000300000 */
.L_x_35:
[----:B------:R-:W-:-:S13]  /*2200*/  ISETP.NE.AND P0, PT, R89, RZ, PT ;  /* 0x000000ff5900720c */ /* 0x000fda0003f05270 */
[----:B------:R-:W-:-:S05]  /*2210*/  VOTEU.ANY UP0, P0 ;  /* 0x00000000003f7886 */ /* 0x000fca0000000100 */
[----:B------:R-:W-:-:S06]  /*2220*/  @UP0 UIADD3 UR4, UR38, UR42, URZ ;  /* 0x0000002a26040290 */ /* 0x000fcc000fffe03f */
[----:B------:R-:W-:Y:S02]  /*2230*/  IMAD.U32 R4, RZ, RZ, UR4 ;  /* 0x00000004ff047e24 */ /* 0x000fe4000f8e00ff */
[----:B------:R-:W-:Y:S02]  /*2240*/  IMAD.U32 R3, RZ, RZ, UR4 ;  /* 0x00000004ff037e24 */ /* 0x000fe4000f8e00ff */
[----:B------:R-:W-:-:S05]  /*2250*/  @P0 IMAD.WIDE.U32 R4, R4, 0x38e38e39, RZ ;  /* 0x38e38e3904040825 */ /* 0x000fca00078e00ff */
[----:B------:R-:W-:-:S05]  /*2260*/  @P0 SHF.R.U32.HI R0, RZ, 0x1, R5 ;  /* 0x00000001ff000819 */ /* 0x000fca0000011605 */
[----:B------:R-:W-:-:S05]  /*2270*/  @P0 IMAD R0, R0, -0x9, R3 ;  /* 0xfffffff700000824 */ /* 0x000fca00078e0203 */
[----:B------:R-:W-:-:S05]  /*2280*/  @P0 LEA R0, R0, UR41, 0x3 ;  /* 0x0000002900000c11 */ /* 0x000fca000f8e18ff */
[----:B------:R-:W-:-:S05]  /*2290*/  @P0 VIADD R3, R0, 0x48 ;  /* 0x0000004800030836 */ /* 0x000fca0000000000 */
[----:B------:R-:W-:-:S04]  /*22a0*/  @P0 PRMT R3, R88, 0x654, R3 ;  /* 0x0000065458030816 */ /* 0x000fc80000000003 */
[----:B------:R0:W-:Y:S01]  /*22b0*/  @P0 SYNCS.ARRIVE.TRANS64.RED.A1T0 RZ, [R3+URZ], RZ ;  /* 0x000000ff03ff09a7 */ /* 0x0001e2000810043f */
[----:B------:R-:W-:-:S13]  /*22c0*/  ISETP.GT.U32.AND P0, PT, R23, 0x1, PT ;  /* 0x000000011700780c */ /* 0x000fda0003f04070 */
[----:B0-----:R-:W-:Y:S05]  /*22d0*/  @P0 BRA `(.L_x_34) ;  /* 0x0000000000040947 */ /* 0x001fea0003800000 */
[----:B------:R-:W-:Y:S01]  /*22e0*/  BPT.TRAP 0x1 ;  /* 0x000000040000795c */ /* 0x000fe20000300000 */
.L_x_34:
[----:B------:R-:W-:Y:S01]  /*22f0*/  SHF.L.U32 R0, R105, 0x1f, RZ ;  /* 0x0000001f69007819 */ /* 0x000fe200000006ff */
[----:B------:R-:W-:Y:S01]  /*2300*/  UIADD3 UR38, UR38, UR45, URZ ;  /* 0x0000002d26267290 */ /* 0x000fe2000fffe03f */
[----:B------:R-:W-:Y:S01]  /*2310*/  SHF.R.S32.HI R9, RZ, 0x1f, R19 ;  /* 0x0000001fff097819 */ /* 0x000fe20000011413 */
[----:B------:R-:W-:Y:S01]  /*2320*/  UISETP.GE.U32.AND UP1, UPT, UR45, 0x9, UPT ;  /* 0x000000092d00788c */ /* 0x000fe2000bf26070 */
[----:B------:R-:W0:Y:S01]  /*2330*/  SYNCS.PHASECHK.TRANS64.TRYWAIT P0, [UR43+0x8], R0 ;  /* 0x00000800ff0075a7 */ /* 0x000e22000800016b */
[----:B------:R-:W-:-:S04]  /*2340*/  UISETP.GT.U32.AND UP0, UPT, UR38, 0x8, UPT ;  /* 0x000000082600788c */ /* 0x000fc8000bf04070 */
[----:B------:R-:W-:-:S04]  /*2350*/  UISETP.LT.U32.AND UP0, UPT, UR45, 0x9, UP0 ;  /* 0x000000092d00788c */ /* 0x000fc80008701070 */
[----:B------:R-:W-:Y:S02]  /*2360*/  USEL UR6, URZ, 0x1, !UP0 ;  /* 0x000000013f067887 */ /* 0x000fe4000c000000 */
[----:B------:R-:W-:Y:S02]  /*2370*/  @UP1 UIMAD.WIDE.U32 UR4, UR38, 0x38e38e39, URZ ;  /* 0x38e38e39260418a5 */ /* 0x000fe4000f8e003f */
[----:B------:R-:W-:Y:S02]  /*2380*/  ULOP3.LUT UR39, UR39, UR6, URZ, 0x3c, !UPT ;  /* 0x0000000627277292 */ /* 0x000fe4000f8e3c3f */
[----:B------:R-:W-:-:S04]  /*2390*/  @UP1 USHF.R.U32.HI UR4, URZ, 0x1, UR5 ;  /* 0x000000013f041899 */ /* 0x000fc80008011605 */
[----:B------:R-:W-:Y:S01]  /*23a0*/  @UP1 ULOP3.LUT UR39, UR39, 0x1, UR4, 0x78, !UPT ;  /* 0x0000000127271892 */ /* 0x000fe2000f8e7804 */
[----:B0-----:R-:W-:Y:S11]  /*23b0*/  @!P0 BRA `(.L_x_36) ;  /* 0x0000005c00148947 */ /* 0x001ff60003800000 */
.L_x_195:
[----:B------:R-:W-:Y:S01]  /*23c0*/  ULDC.64 UR4, c[0x0][0x5d0] ;  /* 0x0001740000047ab9 */ /* 0x000fe20000000a00 */
[----:B------:R-:W-:Y:S01]  /*23d0*/  ULDC UR6, c[0x0][0x284] ;  /* 0x0000a10000067ab9 */ /* 0x000fe20000000800 */
[----:B0-----:R-:W-:Y:S02]  /*23e0*/  IMAD R0, R9, UR4, RZ ;  /* 0x0000000409007c24 */ /* 0x001fe4000f8e02ff */
[----:B------:R-:W-:Y:S02]  /*23f0*/  IMAD.SHL.U32 R12, R18, 0x80, RZ ;  /* 0x00000080120c7824 */ /* 0x000fe400078e00ff */
[C---:B------:R-:W-:Y:S02]  /*2400*/  IMAD R3, R19.reuse, UR5, R0 ;  /* 0x0000000513037c24 */ /* 0x040fe4000f8e0200 */
[----:B------:R-:W-:Y:S01]  /*2410*/  IMAD.SHL.U32 R0, R22, 0x40, RZ ;  /* 0x0000004016007824 */ /* 0x000fe200078e00ff */
[----:B------:R-:W-:Y:S01]  /*2420*/  SHF.R.S32.HI R13, RZ, 0x1f, R12 ;  /* 0x0000001fff0d7819 */ /* 0x000fe2000001140c */
[----:B------:R-:W-:Y:S01]  /*2430*/  IMAD.WIDE.U32 R4, R19, UR4, R94 ;  /* 0x0000000413047c25 */ /* 0x000fe2000f8e005e */
[----:B------:R-:W-:-:S02]  /*2440*/  ULDC.64 UR4, c[0x0][0x5c8] ;  /* 0x0001720000047ab9 */ /* 0x000fc40000000a00 */
[----:B------:R-:W-:Y:S01]  /*2450*/  ISETP.GE.AND P0, PT, R0, UR6, PT ;  /* 0x0000000600007c0c */ /* 0x000fe2000bf06270 */
[----:B------:R-:W-:Y:S01]  /*2460*/  ULDC UR6, c[0x0][0x288] ;  /* 0x0000a20000067ab9 */ /* 0x000fe20000000800 */
[----:B------:R-:W-:Y:S01]  /*2470*/  IADD3 R4, P1, R12, R4, RZ ;  /* 0x000000040c047210 */ /* 0x000fe20007f3e0ff */
[----:B------:R-:W-:Y:S01]  /*2480*/  IMAD.WIDE R20, R22, 0x40, R92 ;  /* 0x0000004016147825 */ /* 0x000fe200078e025c */
[----:B------:R-:W-:Y:S02]  /*2490*/  ISETP.GE.OR P0, PT, R12, UR6, P0 ;  /* 0x000000060c007c0c */ /* 0x000fe40008706670 */
[----:B------:R-:W-:Y:S01]  /*24a0*/  IADD3.X R5, R13, R5, R3, P1, !PT ;  /* 0x000000050d057210 */ /* 0x000fe20000ffe403 */
[----:B------:R-:W-:-:S04]  /*24b0*/  IMAD R7, R21, UR4, RZ ;  /* 0x0000000415077c24 */ /* 0x000fc8000f8e02ff */
[C---:B------:R-:W-:Y:S02]  /*24c0*/  IMAD R7, R20.reuse, UR5, R7 ;  /* 0x0000000514077c24 */ /* 0x040fe4000f8e0207 */
[----:B------:R-:W-:-:S04]  /*24d0*/  IMAD.WIDE.U32 R106, R20, UR4, R4 ;  /* 0x00000004146a7c25 */ /* 0x000fc8000f8e0004 */
[----:B------:R-:W-:Y:S05]  /*24e0*/  @P0 BRA `(.L_x_37) ;  /* 0x0000003c00dc0947 */ /* 0x000fea0003800000 */
[----:B-----5:R-:W-:Y:S01]  /*24f0*/  FSETP.NEU.AND P0, PT, R91, RZ, PT ;  /* 0x000000ff5b00720b */ /* 0x020fe20003f0d000 */
[----:B------:R-:W-:Y:S01]  /*2500*/  IMAD.IADD R3, R99, 0x1, -R12 ;  /* 0x0000000163037824 */ /* 0x000fe200078e0a0c */
[----:B------:R-:W-:Y:S01]  /*2510*/  BSSY B0, `(.L_x_37) ;  /* 0x00003f4000007945 */ /* 0x000fe20003800000 */
[----:B------:R-:W-:Y:S02]  /*2520*/  IMAD.IADD R0, R103, 0x1, -R0 ;  /* 0x0000000167007824 */ /* 0x000fe400078e0a00 */
[----:B------:R-:W-:Y:S01]  /*2530*/  IMAD.IADD R115, R107, 0x1, R7 ;  /* 0x000000016b737824 */ /* 0x000fe200078e0207 */
[----:B------:R-:W-:-:S04]  /*2540*/  ISETP.GT.AND P2, PT, R3, RZ, PT ;  /* 0x000000ff0300720c */ /* 0x000fc80003f44270 */
[----:B------:R-:W-:-:S03]  /*2550*/  ISETP.GT.AND P1, PT, R0, RZ, P2 ;  /* 0x000000ff0000720c */ /* 0x000fc60001724270 */
[----:B------:R-:W-:Y:S10]  /*2560*/  @!P0 BRA `(.L_x_38) ;  /* 0x0000002c00208947 */ /* 0x000ff40003800000 */
[----:B------:R-:W0:Y:S01]  /*2570*/  LDC.64 R108, c[0x0][0x5b8] ;  /* 0x00016e00ff6c7b82 */ /* 0x000e220000000a00 */
[----:B------:R-:W-:-:S07]  /*2580*/  ULDC.64 UR4, c[0x0][0x5c0] ;  /* 0x0001700000047ab9 */ /* 0x000fce0000000a00 */
[----:B------:R-:W1:Y:S08]  /*2590*/  LDC.64 R110, c[0x0][0x5b0] ;  /* 0x00016c00ff6e7b82 */ /* 0x000e700000000a00 */
[----:B------:R-:W2:Y:S01]  /*25a0*/  LDC.64 R112, c[0x0][0x5a8] ;  /* 0x00016a00ff707b82 */ /* 0x000ea20000000a00 */
[-C--:B0-----:R-:W-:Y:S02]  /*25b0*/  IMAD R6, R9, R108.reuse, RZ ;  /* 0x0000006c09067224 */ /* 0x081fe400078e02ff */
[----:B------:R-:W-:-:S04]  /*25c0*/  IMAD.WIDE.U32 R4, R19, R108, R94 ;  /* 0x0000006c13047225 */ /* 0x000fc800078e005e */
[----:B------:R-:W-:Y:S01]  /*25d0*/  IMAD R107, R19, R109, R6 ;  /* 0x0000006d136b7224 */ /* 0x000fe200078e0206 */
[----:B------:R-:W-:Y:S01]  /*25e0*/  IADD3 R6, P0, R12, R4, RZ ;  /* 0x000000040c067210 */ /* 0x000fe20007f1e0ff */
[----:B-1----:R-:W-:-:S03]  /*25f0*/  IMAD R4, R21, R110, RZ ;  /* 0x0000006e15047224 */ /* 0x002fc600078e02ff */
[----:B------:R-:W-:Y:S01]  /*2600*/  IADD3.X R7, R13, R5, R107, P0, !PT ;  /* 0x000000050d077210 */ /* 0x000fe200007fe46b */
[C---:B------:R-:W-:Y:S02]  /*2610*/  IMAD R109, R20.reuse, R111, R4 ;  /* 0x0000006f146d7224 */ /* 0x040fe400078e0204 */
[----:B------:R-:W-:-:S04]  /*2620*/  IMAD.WIDE.U32 R4, R20, R110, R6 ;  /* 0x0000006e14047225 */ /* 0x000fc800078e0006 */
[----:B------:R-:W-:Y:S01]  /*2630*/  IMAD.IADD R5, R5, 0x1, R109 ;  /* 0x0000000105057824 */ /* 0x000fe200078e026d */
[----:B--2---:R-:W-:-:S04]  /*2640*/  LEA R10, P0, R4, R112, 0x1 ;  /* 0x00000070040a7211 */ /* 0x004fc800078008ff */
[----:B------:R-:W-:-:S05]  /*2650*/  LEA.HI.X R11, R4, R113, R5, 0x1, P0 ;  /* 0x00000071040b7211 */ /* 0x000fca00000f0c05 */
[----:B------:R-:W2:Y:S01]  /*2660*/  @P1 LDG.E.LTC128B.U16 R18, desc[UR36][R10.64] ;  /* 0x000000240a121981 */ /* 0x000ea2000c1e1520 */
[----:B------:R-:W-:Y:S01]  /*2670*/  IMAD.WIDE.U32 R4, R20, R110, R12 ;  /* 0x0000006e14047225 */ /* 0x000fe200078e000c */
[----:B------:R-:W-:Y:S02]  /*2680*/  BSSY B1, `(.L_x_39) ;  /* 0x0000015000017945 */ /* 0x000fe40003800000 */
[----:B------:R-:W-:-:S04]  /*2690*/  IADD3 R14, P0, R94, R4, RZ ;  /* 0x000000045e0e7210 */ /* 0x000fc80007f1e0ff */
[----:B------:R-:W-:Y:S02]  /*26a0*/  IADD3.X R15, R95, R109, R5, P0, !PT ;  /* 0x0000006d5f0f7210 */ /* 0x000fe400007fe405 */
[----:B------:R-:W-:Y:S01]  /*26b0*/  LEA R8, P0, R106, UR4, 0x1 ;  /* 0x000000046a087c11 */ /* 0x000fe2000f8008ff */
[----:B------:R-:W-:-:S03]  /*26c0*/  IMAD.WIDE.U32 R14, R19, R108, R14 ;  /* 0x0000006c130e7225 */ /* 0x000fc600078e000e */
[----:B------:R-:W-:Y:S02]  /*26d0*/  LEA.HI.X R9, R106, UR5, R115, 0x1, P0 ;  /* 0x000000056a097c11 */ /* 0x000fe400080f0c73 */
[----:B------:R-:W-:-:S04]  /*26e0*/  ISETP.GT.AND P0, PT, R3, 0x1, PT ;  /* 0x000000010300780c */ /* 0x000fc80003f04270 */
[----:B------:R-:W-:Y:S01]  /*26f0*/  ISETP.GT.AND P3, PT, R0, RZ, P0 ;  /* 0x000000ff0000720c */ /* 0x000fe20000764270 */
[----:B--2---:R-:W-:-:S05]  /*2700*/  HADD2.F32 R4, -RZ, R18.H0_H0 ;  /* 0x20000012ff047230 */ /* 0x004fca0000004100 */
[----:B------:R-:W-:Y:S01]  /*2710*/  FMUL R5, R4, R91 ;  /* 0x0000005b04057220 */ /* 0x000fe20000400000 */
[----:B------:R-:W-:-:S03]  /*2720*/  LEA R4, P4, R14, R112, 0x1 ;  /* 0x000000700e047211 */ /* 0x000fc600078808ff */
[----:B------:R-:W-:-:S05]  /*2730*/  FFMA R5, R24, R90, R5 ;  /* 0x0000005a18057223 */ /* 0x000fca0000000005 */
[----:B------:R-:W-:Y:S01]  /*2740*/  F2FP.F16.F32.PACK_AB R10, RZ, R5 ;  /* 0x00000005ff0a723e */ /* 0x000fe200000000ff */
[----:B------:R-:W-:-:S03]  /*2750*/  IMAD.IADD R5, R107, 0x1, R15 ;  /* 0x000000016b057824 */ /* 0x000fc600078e020f */
[----:B------:R-:W-:Y:S01]  /*2760*/  PRMT R11, R10, 0x7610, R11 ;  /* 0x000076100a0b7816 */ /* 0x000fe2000000000b */
[----:B------:R-:W-:Y:S01]  /*2770*/  IMAD.SHL.U32 R10, R110, 0x8, RZ ;  /* 0x000000086e0a7824 */ /* 0x000fe200078e00ff */
[----:B------:R-:W-:-:S03]  /*2780*/  LEA.HI.X R5, R14, R113, R5, 0x1, P4 ;  /* 0x000000710e057211 */ /* 0x000fc600020f0c05 */
[----:B------:R0:W-:Y:S02]  /*2790*/  @P1 STG.E.U16 desc[UR36][R8.64], R11 ;  /* 0x0000000b08001986 */ /* 0x0001e4000c101524 */
[----:B0-----:R-:W-:Y:S01]  /*27a0*/  SHF.L.U64.HI R11, R110, 0x3, R111 ;  /* 0x000000036e0b7819 */ /* 0x001fe2000001026f */
[----:B------:R-:W-:Y:S06]  /*27b0*/  @!P3 BRA `(.L_x_40) ;  /* 0x000000000004b947 */ /* 0x000fec0003800000 */
[----:B------:R0:W5:Y:S02]  /*27c0*/  LDG.E.LTC128B.U16 R18, desc[UR36][R4.64+0x2] ;  /* 0x0000022404127981 */ /* 0x000164000c1e1520 */
.L_x_40:
[----:B------:R-:W-:Y:S05]  /*27d0*/  BSYNC B1 ;  /* 0x0000000000017941 */ /* 0x000fea0003800000 */
.L_x_39:
[----:B------:R-:W-:Y:S01]  /*27e0*/  IMAD.WIDE.U32 R10, R20, R110, R10 ;  /* 0x0000006e140a7225 */ /* 0x000fe200078e000a */
[----:B------:R-:W-:-:S03]  /*27f0*/  ISETP.GT.AND P2, PT, R0, 0x8, P2 ;  /* 0x000000080000780c */ /* 0x000fc60001744270 */
[----:B-----5:R-:W-:Y:S01]  /*2800*/  HADD2.F32 R14, -RZ, R18.H0_H0 ;  /* 0x20000012ff0e7230 */ /* 0x020fe20000004100 */
[----:B------:R-:W-:Y:S01]  /*2810*/  IADD3 R6, P1, R6, R10, RZ ;  /* 0x0000000a06067210 */ /* 0x000fe20007f3e0ff */
[----:B------:R-:W-:-:S03]  /*2820*/  IMAD.IADD R109, R109, 0x1, R11 ;  /* 0x000000016d6d7824 */ /* 0x000fc600078e020b */
[----:B------:R-:W-:Y:S01]  /*2830*/  FMUL R14, R14, R91 ;  /* 0x0000005b0e0e7220 */ /* 0x000fe20000400000 */
[----:B------:R-:W-:-:S03]  /*2840*/  IMAD.X R7, R109, 0x1, R7, P1 ;  /* 0x000000016d077824 */ /* 0x000fc600008e0607 */
[----:B------:R-:W-:Y:S01]  /*2850*/  FFMA R25, R25, R90, R14 ;  /* 0x0000005a19197223 */ /* 0x000fe2000000000e */
[----:B------:R-:W-:-:S04]  /*2860*/  LEA R14, P1, R6, R112, 0x1 ;  /* 0x00000070060e7211 */ /* 0x000fc800078208ff */
[----:B------:R-:W-:Y:S01]  /*2870*/  LEA.HI.X R15, R6, R113, R7, 0x1, P1 ;  /* 0x00000071060f7211 */ /* 0x000fe200008f0c07 */
[----:B------:R-:W-:Y:S01]  /*2880*/  @P3 IMAD.MOV.U32 R6, RZ, RZ, R8 ;  /* 0x000000ffff063224 */ /* 0x000fe200078e0008 */
[----:B------:R-:W-:Y:S01]  /*2890*/  F2FP.F16.F32.PACK_AB R25, RZ, R25 ;  /* 0x00000019ff19723e */ /* 0x000fe200000000ff */
[----:B------:R-:W-:-:S05]  /*28a0*/  @P3 IMAD.MOV.U32 R7, RZ, RZ, R9 ;  /* 0x000000ffff073224 */ /* 0x000fca00078e0009 */
[----:B------:R1:W-:Y:S04]  /*28b0*/  @P3 STG.E.U16 desc[UR36][R6.64+0x2], R25 ;  /* 0x0000021906003986 */ /* 0x0003e8000c101524 */
[----:B------:R-:W2:Y:S01]  /*28c0*/  @P2 LDG.E.LTC128B.U16 R18, desc[UR36][R14.64] ;  /* 0x000000240e122981 */ /* 0x000ea2000c1e1520 */
[----:B------:R-:W-:Y:S01]  /*28d0*/  IADD3 R12, P1, P3, R94, R10, R12 ;  /* 0x0000000a5e0c7210 */ /* 0x000fe20007b3e00c */
[----:B------:R-:W-:Y:S01]  /*28e0*/  BSSY B1, `(.L_x_41) ;  /* 0x0000011000017945 */ /* 0x000fe20003800000 */
[----:B------:R-:W-:Y:S02]  /*28f0*/  ISETP.GT.AND P0, PT, R0, 0x8, P0 ;  /* 0x000000080000780c */ /* 0x000fe40000704270 */
[----:B------:R-:W-:-:S03]  /*2900*/  IADD3.X R13, R95, R109, R13, P1, P3 ;  /* 0x0000006d5f0d7210 */ /* 0x000fc60000fe640d */
[----:B------:R-:W-:Y:S01]  /*2910*/  IMAD.WIDE.U32 R12, R19, R108, R12 ;  /* 0x0000006c130c7225 */ /* 0x000fe200078e000c */
[----:B------:R-:W-:-:S03]  /*2920*/  SHF.L.U64.HI R19, R96, 0x1, R97 ;  /* 0x0000000160137819 */ /* 0x000fc60000010261 */
[----:B------:R-:W-:Y:S01]  /*2930*/  IMAD.IADD R13, R107, 0x1, R13 ;  /* 0x000000016b0d7824 */ /* 0x000fe200078e020d */
[----:B-1----:R-:W-:-:S04]  /*2940*/  LEA R6, P3, R12, R112, 0x1 ;  /* 0x000000700c067211 */ /* 0x002fc800078608ff */
[----:B------:R-:W-:Y:S01]  /*2950*/  LEA.HI.X R7, R12, R113, R13, 0x1, P3 ;  /* 0x000000710c077211 */ /* 0x000fe200018f0c0d */
[----:B--2---:R-:W-:-:S05]  /*2960*/  HADD2.F32 R10, -RZ, R18.H0_H0 ;  /* 0x20000012ff0a7230 */ /* 0x004fca0000004100 */
[----:B------:R-:W-:Y:S01]  /*2970*/  FMUL R11, R10, R91 ;  /* 0x0000005b0a0b7220 */ /* 0x000fe20000400000 */
[----:B------:R-:W-:-:S03]  /*2980*/  LEA R10, P1, R96, R8, 0x1 ;  /* 0x00000008600a7211 */ /* 0x000fc600078208ff */
[----:B------:R-:W-:-:S05]  /*2990*/  FFMA R11, R26, R90, R11 ;  /* 0x0000005a1a0b7223 */ /* 0x000fca000000000b */
[----:B------:R-:W-:Y:S01]  /*29a0*/  F2FP.F16.F32.PACK_AB R14, RZ, R11 ;  /* 0x0000000bff0e723e */ /* 0x000fe200000000ff */
[----:B------:R-:W-:-:S05]  /*29b0*/  IMAD.X R11, R19, 0x1, R9, P1 ;  /* 0x00000001130b7824 */ /* 0x000fca00008e0609 */
[----:B------:R1:W-:Y:S01]  /*29c0*/  @P2 STG.E.U16 desc[UR36][R10.64], R14 ;  /* 0x0000000e0a002986 */ /* 0x0003e2000c101524 */
[----:B------:R-:W-:Y:S05]  /*29d0*/  @!P0 BRA `(.L_x_42) ;  /* 0x0000000000048947 */ /* 0x000fea0003800000 */
[----:B------:R2:W5:Y:S02]  /*29e0*/  LDG.E.LTC128B.U16 R18, desc[UR36][R6.64+0x2] ;  /* 0x0000022406127981 */ /* 0x000564000c1e1520 */
.L_x_42:
[----:B------:R-:W-:Y:S05]  /*29f0*/  BSYNC B1 ;  /* 0x0000000000017941 */ /* 0x000fea0003800000 */
.L_x_41:
[----:B-----5:R-:W-:Y:S01]  /*2a00*/  HADD2.F32 R12, -RZ, R18.H0_H0 ;  /* 0x20000012ff0c7230 */ /* 0x020fe20000004100 */
[----:B------:R-:W-:Y:S01]  /*2a10*/  ISETP.GT.AND P1, PT, R3, 0x8, PT ;  /* 0x000000080300780c */ /* 0x000fe20003f24270 */
[----:B------:R-:W-:Y:S03]  /*2a20*/  BSSY B1, `(.L_x_43) ;  /* 0x0000008000017945 */ /* 0x000fe60003800000 */
[----:B------:R-:W-:Y:S01]  /*2a30*/  FMUL R12, R12, R91 ;  /* 0x0000005b0c0c7220 */ /* 0x000fe20000400000 */
[----:B------:R-:W-:-:S03]  /*2a40*/  ISETP.GT.AND P2, PT, R0, RZ, P1 ;  /* 0x000000ff0000720c */ /* 0x000fc60000f44270 */
[----:B------:R-:W-:-:S05]  /*2a50*/  FFMA R12, R27, R90, R12 ;  /* 0x0000005a1b0c7223 */ /* 0x000fca000000000c */
[----:B------:R-:W-:-:S05]  /*2a60*/  F2FP.F16.F32.PACK_AB R12, RZ, R12 ;  /* 0x0000000cff0c723e */ /* 0x000fca00000000ff */
[----:B------:R3:W-:Y:S01]  /*2a70*/  @P0 STG.E.U16 desc[UR36][R10.64+0x2], R12 ;  /* 0x0000020c0a000986 */ /* 0x0007e2000c101524 */
[----:B------:R-:W-:Y:S05]  /*2a80*/  @!P2 BRA `(.L_x_44) ;  /* 0x000000000004a947 */ /* 0x000fea0003800000 */
[----:B------:R4:W5:Y:S02]  /*2a90*/  LDG.E.LTC128B.U16 R18, desc[UR36][R4.64+0x10] ;  /* 0x0000102404127981 */ /* 0x000964000c1e1520 */
.L_x_44:
[----:B------:R-:W-:Y:S05]  /*2aa0*/  BSYNC B1 ;  /* 0x0000000000017941 */ /* 0x000fea0003800000 */
.L_x_43:
[----:B---3-5:R-:W-:Y:S01]  /*2ab0*/  HADD2.F32 R12, -RZ, R18.H0_H0 ;  /* 0x20000012ff0c7230 */ /* 0x028fe20000004100 */
        /* <DEDUP_REMOVED lines=9> */
.L_x_46:
[----:B------:R-:W-:Y:S05]  /*2b50*/  BSYNC B1 ;  /* 0x0000000000017941 */ /* 0x000fea0003800000 */
.L_x_45:
[----:B-----5:R-:W-:Y:S01]  /*2b60*/  HADD2.F32 R12, -RZ, R18.H0_H0 ;  /* 0x20000012ff0c7230 */ /* 0x020fe20000004100 */
[----:B------:R-:W-:Y:S01]  /*2b70*/  ISETP.GT.AND P1, PT, R0, 0x8, P1 ;  /* 0x000000080000780c */ /* 0x000fe20000f24270 */
[----:B------:R-:W-:Y:S03]  /*2b80*/  BSSY B1, `(.L_x_47) ;  /* 0x0000007000017945 */ /* 0x000fe60003800000 */
[----:B------:R-:W-:-:S04]  /*2b90*/  FMUL R12, R12, R91 ;  /* 0x0000005b0c0c7220 */ /* 0x000fc80000400000 */
[----:B------:R-:W-:-:S05]  /*2ba0*/  FFMA R12, R29, R90, R12 ;  /* 0x0000005a1d0c7223 */ /* 0x000fca000000000c */
[----:B------:R-:W-:-:S05]  /*2bb0*/  F2FP.F16.F32.PACK_AB R12, RZ, R12 ;  /* 0x0000000cff0c723e */ /* 0x000fca00000000ff */
[----:B------:R0:W-:Y:S01]  /*2bc0*/  @P3 STG.E.U16 desc[UR36][R8.64+0x12], R12 ;  /* 0x0000120c08003986 */ /* 0x0001e2000c101524 */
[----:B------:R-:W-:Y:S05]  /*2bd0*/  @!P1 BRA `(.L_x_48) ;  /* 0x0000000000049947 */ /* 0x000fea0003800000 */
[----:B------:R0:W5:Y:S02]  /*2be0*/  LDG.E.LTC128B.U16 R18, desc[UR36][R6.64+0x10] ;  /* 0x0000102406127981 */ /* 0x000164000c1e1520 */
.L_x_48:
[----:B------:R-:W-:Y:S05]  /*2bf0*/  BSYNC B1 ;  /* 0x0000000000017941 */ /* 0x000fea0003800000 */
.L_x_47:
[----:B0----5:R-:W-:Y:S01]  /*2c00*/  HADD2.F32 R12, -RZ, R18.H0_H0 ;  /* 0x20000012ff0c7230 */ /* 0x021fe20000004100 */
[----:B------:R-:W-:Y:S01]  /*2c10*/  ISETP.GT.AND P0, PT, R0, 0x8, P0 ;  /* 0x000000080000780c */ /* 0x000fe20000704270 */
[----:B------:R-:W-:Y:S03]  /*2c20*/  BSSY B1, `(.L_x_49) ;  /* 0x0000007000017945 */ /* 0x000fe60003800000 */
[----:B---3--:R-:W-:-:S04]  /*2c30*/  FMUL R13, R12, R91 ;  /* 0x0000005b0c0d7220 */ /* 0x008fc80000400000 */
[----:B------:R-:W-:-:S05]  /*2c40*/  FFMA R13, R30, R90, R13 ;  /* 0x0000005a1e0d7223 */ /* 0x000fca000000000d */
[----:B------:R-:W-:-:S05]  /*2c50*/  F2FP.F16.F32.PACK_AB R13, RZ, R13 ;  /* 0x0000000dff0d723e */ /* 0x000fca00000000ff */
[----:B------:R0:W-:Y:S01]  /*2c60*/  @P1 STG.E.U16 desc[UR36][R10.64+0x10], R13 ;  /* 0x0000100d0a001986 */ /* 0x0001e2000c101524 */
[----:B------:R-:W-:Y:S05]  /*2c70*/  @!P0 BRA `(.L_x_50) ;  /* 0x0000000000048947 */ /* 0x000fea0003800000 */
[----:B------:R3:W5:Y:S02]  /*2c80*/  LDG.E.LTC128B.U16 R18, desc[UR36][R6.64+0x12] ;  /* 0x0000122406127981 */ /* 0x000764000c1e1520 */
.L_x_50:
[----:B------:R-:W-:Y:S05]  /*2c90*/  BSYNC B1 ;  /* 0x0000000000017941 */ /* 0x000fea0003800000 */
.L_x_49:
        /* <DEDUP_REMOVED lines=10> */
.L_x_52:
[----:B------:R-:W-:Y:S05]  /*2d40*/  BSYNC B1 ;  /* 0x0000000000017941 */ /* 0x000fea0003800000 */
.L_x_51:
[----:B0----5:R-:W-:Y:S01]  /*2d50*/  HADD2.F32 R12, -RZ, R18.H0_H0 ;  /* 0x20000012ff0c7230 */ /* 0x021fe20000004100 */
        /* <DEDUP_REMOVED lines=9> */
.L_x_54:
[----:B------:R-:W-:Y:S05]  /*2df0*/  BSYNC B1 ;  /* 0x0000000000017941 */ /* 0x000fea0003800000 */
.L_x_53:
        /* <DEDUP_REMOVED lines=9> */
.L_x_56:
[----:B------:R-:W-:Y:S05]  /*2e90*/  BSYNC B1 ;  /* 0x0000000000017941 */ /* 0x000fea0003800000 */
.L_x_55:
[----:B0----5:R-:W-:Y:S01]  /*2ea0*/  HADD2.F32 R12, -RZ, R18.H0_H0 ;  /* 0x20000012ff0c7230 */ /* 0x021fe20000004100 */
        /* <DEDUP_REMOVED lines=8> */
.L_x_58:
[----:B------:R-:W-:Y:S05]  /*2f30*/  BSYNC B1 ;  /* 0x0000000000017941 */ /* 0x000fea0003800000 */
.L_x_57:
        /* <DEDUP_REMOVED lines=10> */
.L_x_60:
[----:B------:R-:W-:Y:S05]  /*2fe0*/  BSYNC B1 ;  /* 0x0000000000017941 */ /* 0x000fea0003800000 */
.L_x_59:
        /* <DEDUP_REMOVED lines=10> */
.L_x_62:
[----:B------:R-:W-:Y:S05]  /*3090*/  BSYNC B1 ;  /* 0x0000000000017941 */ /* 0x000fea0003800000 */
.L_x_61:
        /* <DEDUP_REMOVED lines=9> */
.L_x_64:
[----:B------:R-:W-:Y:S05]  /*3130*/  BSYNC B1 ;  /* 0x0000000000017941 */ /* 0x000fea0003800000 */
.L_x_63:
        /* <DEDUP_REMOVED lines=9> */
.L_x_66:
[----:B------:R-:W-:Y:S05]  /*31d0*/  BSYNC B1 ;  /* 0x0000000000017941 */ /* 0x000fea0003800000 */
.L_x_65:
        /* <DEDUP_REMOVED lines=10> */
.L_x_68:
[----:B------:R-:W-:Y:S05]  /*3280*/  BSYNC B1 ;  /* 0x0000000000017941 */ /* 0x000fea0003800000 */
.L_x_67:
        /* <DEDUP_REMOVED lines=10> */
.L_x_70:
[----:B------:R-:W-:Y:S05]  /*3330*/  BSYNC B1 ;  /* 0x0000000000017941 */ /* 0x000fea0003800000 */
.L_x_69:
        /* <DEDUP_REMOVED lines=9> */
.L_x_72:
[----:B------:R-:W-:Y:S05]  /*33d0*/  BSYNC B1 ;  /* 0x0000000000017941 */ /* 0x000fea0003800000 */
.L_x_71:
        /* <DEDUP_REMOVED lines=9> */
.L_x_74:
[----:B------:R-:W-:Y:S05]  /*3470*/  BSYNC B1 ;  /* 0x0000000000017941 */ /* 0x000fea0003800000 */
.L_x_73:
        /* <DEDUP_REMOVED lines=10> */
.L_x_76:
[----:B------:R-:W-:Y:S05]  /*3520*/  BSYNC B1 ;  /* 0x0000000000017941 */ /* 0x000fea0003800000 */
.L_x_75:
        /* <DEDUP_REMOVED lines=10> */
.L_x_78:
[----:B------:R-:W-:Y:S05]  /*35d0*/  BSYNC B1 ;  /* 0x0000000000017941 */ /* 0x000fea0003800000 */
.L_x_77:
        /* <DEDUP_REMOVED lines=9> */
.L_x_80:
[----:B------:R-:W-:Y:S05]  /*3670*/  BSYNC B1 ;  /* 0x0000000000017941 */ /* 0x000fea0003800000 */
.L_x_79:
        /* <DEDUP_REMOVED lines=9> */
.L_x_82:
[----:B------:R-:W-:Y:S05]  /*3710*/  BSYNC B1 ;  /* 0x0000000000017941 */ /* 0x000fea0003800000 */
.L_x_81:
        /* <DEDUP_REMOVED lines=10> */
.L_x_84:
[----:B------:R-:W-:Y:S05]  /*37c0*/  BSYNC B1 ;  /* 0x0000000000017941 */ /* 0x000fea0003800000 */
.L_x_83:
        /* <DEDUP_REMOVED lines=10> */
.L_x_86:
[----:B------:R-:W-:Y:S05]  /*3870*/  BSYNC B1 ;  /* 0x0000000000017941 */ /* 0x000fea0003800000 */
.L_x_85:
        /* <DEDUP_REMOVED lines=9> */
.L_x_88:
[----:B------:R-:W-:Y:S05]  /*3910*/  BSYNC B1 ;  /* 0x0000000000017941 */ /* 0x000fea0003800000 */
.L_x_87:
        /* <DEDUP_REMOVED lines=9> */
.L_x_90:
[----:B------:R-:W-:Y:S05]  /*39b0*/  BSYNC B1 ;  /* 0x0000000000017941 */ /* 0x000fea0003800000 */
.L_x_89:
        /* <DEDUP_REMOVED lines=10> */
.L_x_92:
[----:B------:R-:W-:Y:S05]  /*3a60*/  BSYNC B1 ;  /* 0x0000000000017941 */ /* 0x000fea0003800000 */
.L_x_91:
        /* <DEDUP_REMOVED lines=10> */
.L_x_94:
[----:B------:R-:W-:Y:S05]  /*3b10*/  BSYNC B1 ;  /* 0x0000000000017941 */ /* 0x000fea0003800000 */
.L_x_93:
        /* <DEDUP_REMOVED lines=9> */
.L_x_96:
[----:B------:R-:W-:Y:S05]  /*3bb0*/  BSYNC B1 ;  /* 0x0000000000017941 */ /* 0x000fea0003800000 */
.L_x_95:
        /* <DEDUP_REMOVED lines=9> */
.L_x_98:
[----:B------:R-:W-:Y:S05]  /*3c50*/  BSYNC B1 ;  /* 0x0000000000017941 */ /* 0x000fea0003800000 */
.L_x_97:
        /* <DEDUP_REMOVED lines=10> */
.L_x_100:
[----:B------:R-:W-:Y:S05]  /*3d00*/  BSYNC B1 ;  /* 0x0000000000017941 */ /* 0x000fea0003800000 */
.L_x_99:
        /* <DEDUP_REMOVED lines=10> */
.L_x_102:
[----:B------:R-:W-:Y:S05]  /*3db0*/  BSYNC B1 ;  /* 0x0000000000017941 */ /* 0x000fea0003800000 */
.L_x_101:
        /* <DEDUP_REMOVED lines=9> */
.L_x_104:
[----:B------:R-:W-:Y:S05]  /*3e50*/  BSYNC B1 ;  /* 0x0000000000017941 */ /* 0x000fea0003800000 */
.L_x_103:
        /* <DEDUP_REMOVED lines=9> */
.L_x_106:
[----:B------:R-:W-:Y:S05]  /*3ef0*/  BSYNC B1 ;  /* 0x0000000000017941 */ /* 0x000fea0003800000 */
.L_x_105:
        /* <DEDUP_REMOVED lines=10> */
.L_x_108:
[----:B------:R-:W-:Y:S05]  /*3fa0*/  BSYNC B1 ;  /* 0x0000000000017941 */ /* 0x000fea0003800000 */
.L_x_107:
        /* <DEDUP_REMOVED lines=10> */
.L_x_110:
[----:B------:R-:W-:Y:S05]  /*4050*/  BSYNC B1 ;  /* 0x0000000000017941 */ /* 0x000fea0003800000 */
.L_x_109:
        /* <DEDUP_REMOVED lines=9> */
.L_x_112:
[----:B------:R-:W-:Y:S05]  /*40f0*/  BSYNC B1 ;  /* 0x0000000000017941 */ /* 0x000fea0003800000 */
.L_x_111:
        /* <DEDUP_REMOVED lines=9> */
.L_x_114:
[----:B------:R-:W-:Y:S05]  /*4190*/  BSYNC B1 ;  /* 0x0000000000017941 */ /* 0x000fea0003800000 */
.L_x_113:
        /* <DEDUP_REMOVED lines=10> */
.L_x_116:
[----:B------:R-:W-:Y:S05]  /*4240*/  BSYNC B1 ;  /* 0x0000000000017941 */ /* 0x000fea0003800000 */
.L_x_115:
        /* <DEDUP_REMOVED lines=10> */
.L_x_118:
[----:B------:R-:W-:Y:S05]  /*42f0*/  BSYNC B1 ;  /* 0x0000000000017941 */ /* 0x000fea0003800000 */
.L_x_117:
        /* <DEDUP_REMOVED lines=9> */
.L_x_120:
[----:B------:R-:W-:Y:S05]  /*4390*/  BSYNC B1 ;  /* 0x0000000000017941 */ /* 0x000fea0003800000 */
.L_x_119:
        /* <DEDUP_REMOVED lines=9> */
.L_x_122:
[----:B------:R-:W-:Y:S05]  /*4430*/  BSYNC B1 ;  /* 0x0000000000017941 */ /* 0x000fea0003800000 */
.L_x_121:
        /* <DEDUP_REMOVED lines=10> */
.L_x_124:
[----:B------:R-:W-:Y:S05]  /*44e0*/  BSYNC B1 ;  /* 0x0000000000017941 */ /* 0x000fea0003800000 */
.L_x_123:
        /* <DEDUP_REMOVED lines=10> */
.L_x_126:
[----:B------:R-:W-:Y:S05]  /*4590*/  BSYNC B1 ;  /* 0x0000000000017941 */ /* 0x000fea0003800000 */
.L_x_125:
        /* <DEDUP_REMOVED lines=9> */
.L_x_128:
[----:B------:R-:W-:Y:S05]  /*4630*/  BSYNC B1 ;  /* 0x0000000000017941 */ /* 0x000fea0003800000 */
.L_x_127:
        /* <DEDUP_REMOVED lines=9> */
.L_x_130:
[----:B------:R-:W-:Y:S05]  /*46d0*/  BSYNC B1 ;  /* 0x0000000000017941 */ /* 0x000fea0003800000 */
.L_x_129:
        /* <DEDUP_REMOVED lines=10> */
.L_x_132:
[----:B------:R-:W-:Y:S05]  /*4780*/  BSYNC B1 ;  /* 0x0000000000017941 */ /* 0x000fea0003800000 */
.L_x_131:
        /* <DEDUP_REMOVED lines=10> */
.L_x_134:
[----:B------:R-:W-:Y:S05]  /*4830*/  BSYNC B1 ;  /* 0x0000000000017941 */ /* 0x000fea0003800000 */
.L_x_133:
        /* <DEDUP_REMOVED lines=9> */
.L_x_136:
[----:B------:R-:W-:Y:S05]  /*48d0*/  BSYNC B1 ;  /* 0x0000000000017941 */ /* 0x000fea0003800000 */
.L_x_135:
        /* <DEDUP_REMOVED lines=9> */
.L_x_138:
[----:B------:R-:W-:Y:S05]  /*4970*/  BSYNC B1 ;  /* 0x0000000000017941 */ /* 0x000fea0003800000 */
.L_x_137:
        /* <DEDUP_REMOVED lines=10> */
.L_x_140:
[----:B------:R-:W-:Y:S05]  /*4a20*/  BSYNC B1 ;  /* 0x0000000000017941 */ /* 0x000fea0003800000 */
.L_x_139:
        /* <DEDUP_REMOVED lines=10> */
.L_x_142:
[----:B------:R-:W-:Y:S05]  /*4ad0*/  BSYNC B1 ;  /* 0x0000000000017941 */ /* 0x000fea0003800000 */
.L_x_141:
        /* <DEDUP_REMOVED lines=9> */
.L_x_144:
[----:B------:R-:W-:Y:S05]  /*4b70*/  BSYNC B1 ;  /* 0x0000000000017941 */ /* 0x000fea0003800000 */
.L_x_143:
        /* <DEDUP_REMOVED lines=9> */
.L_x_146:
[----:B------:R-:W-:Y:S05]  /*4c10*/  BSYNC B1 ;  /* 0x0000000000017941 */ /* 0x000fea0003800000 */
.L_x_145:
        /* <DEDUP_REMOVED lines=10> */
.L_x_148:
[----:B------:R-:W-:Y:S05]  /*4cc0*/  BSYNC B1 ;  /* 0x0000000000017941 */ /* 0x000fea0003800000 */
.L_x_147:
        /* <DEDUP_REMOVED lines=10> */
.L_x_150:
[----:B------:R-:W-:Y:S05]  /*4d70*/  BSYNC B1 ;  /* 0x0000000000017941 */ /* 0x000fea0003800000 */
.L_x_149:
        /* <DEDUP_REMOVED lines=9> */
.L_x_152:
[----:B------:R-:W-:Y:S05]  /*4e10*/  BSYNC B1 ;  /* 0x0000000000017941 */ /* 0x000fea0003800000 */
.L_x_151:
        /* <DEDUP_REMOVED lines=9> */
.L_x_154:
[----:B------:R-:W-:Y:S05]  /*4eb0*/  BSYNC B1 ;  /* 0x0000000000017941 */ /* 0x000fea0003800000 */
.L_x_153:
        /* <DEDUP_REMOVED lines=10> */
.L_x_156:
[----:B------:R-:W-:Y:S05]  /*4f60*/  BSYNC B1 ;  /* 0x0000000000017941 */ /* 0x000fea0003800000 */
.L_x_155:
        /* <DEDUP_REMOVED lines=10> */
.L_x_158:
[----:B------:R-:W-:Y:S05]  /*5010*/  BSYNC B1 ;  /* 0x0000000000017941 */ /* 0x000fea0003800000 */
.L_x_157:
[----:B0---45:R-:W-:Y:S01]  /*5020*/  HADD2.F32 R4, -RZ, R18.H0_H0 ;  /* 0x20000012ff047230 */ /* 0x031fe20000004100 */
        /* <DEDUP_REMOVED lines=8> */
.L_x_160:
[----:B------:R-:W-:Y:S05]  /*50b0*/  BSYNC B1 ;  /* 0x0000000000017941 */ /* 0x000fea0003800000 */
.L_x_159:
[----:B0----5:R-:W-:Y:S01]  /*50c0*/  HADD2.F32 R4, -RZ, R18.H0_H0 ;  /* 0x20000012ff047230 */ /* 0x021fe20000004100 */
[----:B------:R-:W-:Y:S01]  /*50d0*/  ISETP.GT.AND P0, PT, R0, 0x8, P0 ;  /* 0x000000080000780c */ /* 0x000fe20000704270 */
[----:B------:R-:W-:Y:S01]  /*50e0*/  @P1 IMAD.MOV.U32 R5, RZ, RZ, R11 ;  /* 0x000000ffff051224 */ /* 0x000fe200078e000b */
[----:B------:R-:W-:Y:S02]  /*50f0*/  BSSY B1, `(.L_x_161) ;  /* 0x0000008000017945 */ /* 0x000fe40003800000 */
[----:B------:R-:W-:Y:S01]  /*5100*/  FMUL R3, R4, R91 ;  /* 0x0000005b04037220 */ /* 0x000fe20000400000 */
[----:B------:R-:W-:-:S03]  /*5110*/  @P1 IMAD.MOV.U32 R4, RZ, RZ, R10 ;  /* 0x000000ffff041224 */ /* 0x000fc600078e000a */
[----:B------:R-:W-:-:S05]  /*5120*/  FFMA R3, R86, R90, R3 ;  /* 0x0000005a56037223 */ /* 0x000fca0000000003 */
[----:B------:R-:W-:-:S05]  /*5130*/  F2FP.F16.F32.PACK_AB R3, RZ, R3 ;  /* 0x00000003ff03723e */ /* 0x000fca00000000ff */
[----:B------:R0:W-:Y:S01]  /*5140*/  @P1 STG.E.U16 desc[UR36][R4.64+0xf0], R3 ;  /* 0x0000f00304001986 */ /* 0x0001e2000c101524 */
[----:B------:R-:W-:Y:S05]  /*5150*/  @!P0 BRA `(.L_x_162) ;  /* 0x0000000000048947 */ /* 0x000fea0003800000 */
[----:B------:R0:W5:Y:S02]  /*5160*/  LDG.E.LTC128B.U16 R18, desc[UR36][R6.64+0xf2] ;  /* 0x0000f22406127981 */ /* 0x000164000c1e1520 */
.L_x_162:
[----:B------:R-:W-:Y:S05]  /*5170*/  BSYNC B1 ;  /* 0x0000000000017941 */ /* 0x000fea0003800000 */
.L_x_161:
[----:B------:R-:W-:Y:S05]  /*5180*/  @!P0 BRA `(.L_x_163) ;  /* 0x0000001000b08947 */ /* 0x000fea0003800000 */
[----:B-----5:R-:W-:-:S05]  /*5190*/  HADD2.F32 R18, -RZ, R18.H0_H0 ;  /* 0x20000012ff127230 */ /* 0x020fca0000004100 */
[----:B------:R-:W-:-:S04]  /*51a0*/  FMUL R18, R18, R91 ;  /* 0x0000005b12127220 */ /* 0x000fc80000400000 */
[----:B------:R-:W-:-:S05]  /*51b0*/  FFMA R18, R87, R90, R18 ;  /* 0x0000005a57127223 */ /* 0x000fca0000000012 */
[----:B------:R-:W-:-:S05]  /*51c0*/  F2FP.F16.F32.PACK_AB R18, RZ, R18 ;  /* 0x00000012ff12723e */ /* 0x000fca00000000ff */
[----:B------:R0:W-:Y:S01]  /*51d0*/  STG.E.U16 desc[UR36][R10.64+0xf2], R18 ;  /* 0x0000f2120a007986 */ /* 0x0001e2000c101524 */
[----:B------:R-:W-:Y:S05]  /*51e0*/  BRA `(.L_x_163) ;  /* 0x0000001000987947 */ /* 0x000fea0003800000 */
.L_x_38:
[----:B------:R-:W-:Y:S01]  /*51f0*/  ISETP.GT.AND P3, PT, R3, 0x1, PT ;  /* 0x000000010300780c */ /* 0x000fe20003f64270 */
[----:B------:R-:W-:Y:S01]  /*5200*/  ULDC.64 UR4, c[0x0][0x5c0] ;  /* 0x0001700000047ab9 */ /* 0x000fe20000000a00 */
[-C--:B------:R-:W-:Y:S01]  /*5210*/  FMUL R24, R24, R90.reuse ;  /* 0x0000005a18187220 */ /* 0x080fe20000400000 */
[----:B------:R-:W-:Y:S01]  /*5220*/  LEA R4, P4, R106, UR4, 0x1 ;  /* 0x000000046a047c11 */ /* 0x000fe2000f8808ff */
[-C--:B------:R-:W-:Y:S01]  /*5230*/  FMUL R25, R25, R90.reuse ;  /* 0x0000005a19197220 */ /* 0x080fe20000400000 */
[----:B------:R-:W-:Y:S01]  /*5240*/  ISETP.GT.AND P0, PT, R0, RZ, P3 ;  /* 0x000000ff0000720c */ /* 0x000fe20001f04270 */
[----:B------:R-:W-:Y:S01]  /*5250*/  FMUL R26, R26, R90 ;  /* 0x0000005a1a1a7220 */ /* 0x000fe20000400000 */
[----:B------:R-:W-:Y:S01]  /*5260*/  F2FP.F16.F32.PACK_AB R24, RZ, R24 ;  /* 0x00000018ff18723e */ /* 0x000fe200000000ff */
[-C--:B------:R-:W-:Y:S01]  /*5270*/  FMUL R27, R27, R90.reuse ;  /* 0x0000005a1b1b7220 */ /* 0x080fe20000400000 */
[----:B------:R-:W-:Y:S01]  /*5280*/  LEA.HI.X R5, R106, UR5, R115, 0x1, P4 ;  /* 0x000000056a057c11 */ /* 0x000fe2000a0f0c73 */
[-C--:B------:R-:W-:Y:S01]  /*5290*/  FMUL R28, R28, R90.reuse ;  /* 0x0000005a1c1c7220 */ /* 0x080fe20000400000 */
[----:B------:R-:W-:Y:S01]  /*52a0*/  F2FP.F16.F32.PACK_AB R25, RZ, R25 ;  /* 0x00000019ff19723e */ /* 0x000fe200000000ff */
[-C--:B------:R-:W-:Y:S01]  /*52b0*/  FMUL R29, R29, R90.reuse ;  /* 0x0000005a1d1d7220 */ /* 0x080fe20000400000 */
[----:B------:R-:W-:Y:S01]  /*52c0*/  ISETP.GT.AND P2, PT, R0, 0x8, P2 ;  /* 0x000000080000780c */ /* 0x000fe20001744270 */
[----:B------:R-:W-:Y:S01]  /*52d0*/  @P1 STG.E.U16 desc[UR36][R4.64], R24 ;  /* 0x0000001804001986 */ /* 0x000fe2000c101524 */
[----:B------:R-:W-:Y:S01]  /*52e0*/  ISETP.GT.AND P1, PT, R3, 0x8, PT ;  /* 0x000000080300780c */ /* 0x000fe20003f24270 */
[----:B------:R-:W-:Y:S01]  /*52f0*/  FMUL R30, R30, R90 ;  /* 0x0000005a1e1e7220 */ /* 0x000fe20000400000 */
[C---:B------:R-:W-:Y:S01]  /*5300*/  SHF.L.U64.HI R7, R96.reuse, 0x1, R97 ;  /* 0x0000000160077819 */ /* 0x040fe20000010261 */
[----:B------:R-:W-:Y:S01]  /*5310*/  @P0 STG.E.U16 desc[UR36][R4.64+0x2], R25 ;  /* 0x0000021904000986 */ /* 0x000fe2000c101524 */
[----:B------:R-:W-:Y:S01]  /*5320*/  LEA R6, P5, R96, R4, 0x1 ;  /* 0x0000000460067211 */ /* 0x000fe200078a08ff */
[-C--:B------:R-:W-:Y:S01]  /*5330*/  FMUL R31, R31, R90.reuse ;  /* 0x0000005a1f1f7220 */ /* 0x080fe20000400000 */
[----:B------:R-:W-:Y:S01]  /*5340*/  ISETP.GT.AND P3, PT, R0, 0x8, P3 ;  /* 0x000000080000780c */ /* 0x000fe20001f64270 */
[-C--:B------:R-:W-:Y:S01]  /*5350*/  FMUL R32, R32, R90.reuse ;  /* 0x0000005a20207220 */ /* 0x080fe20000400000 */
[----:B------:R-:W-:Y:S01]  /*5360*/  ISETP.GT.AND P0, PT, R3, 0x9, PT ;  /* 0x000000090300780c */ /* 0x000fe20003f04270 */
[----:B------:R-:W-:Y:S01]  /*5370*/  IMAD.X R7, R7, 0x1, R5, P5 ;  /* 0x0000000107077824 */ /* 0x000fe200028e0605 */
[----:B------:R-:W-:Y:S01]  /*5380*/  ISETP.GT.AND P4, PT, R0, RZ, P1 ;  /* 0x000000ff0000720c */ /* 0x000fe20000f84270 */
[----:B------:R-:W-:Y:S01]  /*5390*/  FMUL R33, R33, R90 ;  /* 0x0000005a21217220 */ /* 0x000fe20000400000 */
[----:B------:R-:W-:Y:S01]  /*53a0*/  F2FP.F16.F32.PACK_AB R26, RZ, R26 ;  /* 0x0000001aff1a723e */ /* 0x000fe200000000ff */
[-C--:B------:R-:W-:Y:S01]  /*53b0*/  FMUL R34, R34, R90.reuse ;  /* 0x0000005a22227220 */ /* 0x080fe20000400000 */
[----:B------:R-:W-:Y:S01]  /*53c0*/  ISETP.GT.AND P5, PT, R0, RZ, P0 ;  /* 0x000000ff0000720c */ /* 0x000fe200007a4270 */
[----:B------:R-:W-:Y:S01]  /*53d0*/  FMUL R35, R35, R90 ;  /* 0x0000005a23237220 */ /* 0x000fe20000400000 */
[----:B------:R-:W-:Y:S01]  /*53e0*/  F2FP.F16.F32.PACK_AB R27, RZ, R27 ;  /* 0x0000001bff1b723e */ /* 0x000fe200000000ff */
[----:B------:R-:W-:Y:S01]  /*53f0*/  @P2 STG.E.U16 desc[UR36][R6.64], R26 ;  /* 0x0000001a06002986 */ /* 0x000fe2000c101524 */
[----:B------:R-:W-:Y:S01]  /*5400*/  F2FP.F16.F32.PACK_AB R28, RZ, R28 ;  /* 0x0000001cff1c723e */ /* 0x000fe200000000ff */
[-C--:B------:R-:W-:Y:S01]  /*5410*/  FMUL R36, R36, R90.reuse ;  /* 0x0000005a24247220 */ /* 0x080fe20000400000 */
[C---:B------:R-:W-:Y:S01]  /*5420*/  ISETP.GT.AND P2, PT, R0.reuse, 0x8, P1 ;  /* 0x000000080000780c */ /* 0x040fe20000f44270 */
[----:B------:R-:W-:Y:S01]  /*5430*/  @P3 STG.E.U16 desc[UR36][R6.64+0x2], R27 ;  /* 0x0000021b06003986 */ /* 0x000fe2000c101524 */
[----:B------:R-:W-:Y:S01]  /*5440*/  ISETP.GT.AND P1, PT, R3, 0x10, PT ;  /* 0x000000100300780c */ /* 0x000fe20003f24270 */
[-C--:B------:R-:W-:Y:S01]  /*5450*/  FMUL R37, R37, R90.reuse ;  /* 0x0000005a25257220 */ /* 0x080fe20000400000 */
[----:B------:R-:W-:Y:S01]  /*5460*/  F2FP.F16.F32.PACK_AB R29, RZ, R29 ;  /* 0x0000001dff1d723e */ /* 0x000fe200000000ff */
[----:B------:R-:W-:Y:S01]  /*5470*/  @P4 STG.E.U16 desc[UR36][R4.64+0x10], R28 ;  /* 0x0000101c04004986 */ /* 0x000fe2000c101524 */
[----:B------:R-:W-:Y:S01]  /*5480*/  ISETP.GT.AND P3, PT, R0, 0x8, P0 ;  /* 0x000000080000780c */ /* 0x000fe20000764270 */
[-C--:B------:R-:W-:Y:S01]  /*5490*/  FMUL R38, R38, R90.reuse ;  /* 0x0000005a26267220 */ /* 0x080fe20000400000 */
[----:B------:R-:W-:Y:S01]  /*54a0*/  ISETP.GT.AND P0, PT, R3, 0x11, PT ;  /* 0x000000110300780c */ /* 0x000fe20003f04270 */
[----:B------:R-:W-:Y:S01]  /*54b0*/  @P5 STG.E.U16 desc[UR36][R4.64+0x12], R29 ;  /* 0x0000121d04005986 */ /* 0x000fe2000c101524 */
        /* <DEDUP_REMOVED lines=162> */
[----:B------:R-:W-:-:S02]  /*5ee0*/  F2FP.F16.F32.PACK_AB R62, RZ, R62 ;  /* 0x0000003eff3e723e */ /* 0x000fc400000000ff */
[C---:B------:R-:W-:Y:S02]  /*5ef0*/  ISETP.GT.AND P5, PT, R0.reuse, RZ, P0 ;  /* 0x000000ff0000720c */ /* 0x040fe400007a4270 */
[----:B------:R-:W-:Y:S01]  /*5f00*/  F2FP.F16.F32.PACK_AB R63, RZ, R63 ;  /* 0x0000003fff3f723e */ /* 0x000fe200000000ff */
[----:B------:R-:W-:Y:S01]  /*5f10*/  @P2 STG.E.U16 desc[UR36][R6.64+0x90], R62 ;  /* 0x0000903e06002986 */ /* 0x000fe2000c101524 */
[----:B------:R-:W-:Y:S02]  /*5f20*/  F2FP.F16.F32.PACK_AB R64, RZ, R64 ;  /* 0x00000040ff40723e */ /* 0x000fe400000000ff */
[C---:B------:R-:W-:Y:S01]  /*5f30*/  ISETP.GT.AND P2, PT, R0.reuse, 0x8, P1 ;  /* 0x000000080000780c */ /* 0x040fe20000f44270 */
[----:B------:R-:W-:Y:S01]  /*5f40*/  @P3 STG.E.U16 desc[UR36][R6.64+0x92], R63 ;  /* 0x0000923f06003986 */ /* 0x000fe2000c101524 */
[----:B------:R-:W-:Y:S02]  /*5f50*/  ISETP.GT.AND P1, PT, R3, 0x58, PT ;  /* 0x000000580300780c */ /* 0x000fe40003f24270 */
[----:B------:R-:W-:Y:S01]  /*5f60*/  F2FP.F16.F32.PACK_AB R65, RZ, R65 ;  /* 0x00000041ff41723e */ /* 0x000fe200000000ff */
[----:B------:R-:W-:Y:S01]  /*5f70*/  @P4 STG.E.U16 desc[UR36][R4.64+0xa0], R64 ;  /* 0x0000a04004004986 */ /* 0x000fe2000c101524 */
[----:B------:R-:W-:-:S02]  /*5f80*/  ISETP.GT.AND P3, PT, R0, 0x8, P0 ;  /* 0x000000080000780c */ /* 0x000fc40000764270 */
[----:B------:R-:W-:Y:S01]  /*5f90*/  ISETP.GT.AND P0, PT, R3, 0x59, PT ;  /* 0x000000590300780c */ /* 0x000fe20003f04270 */
[----:B------:R-:W-:Y:S01]  /*5fa0*/  @P5 STG.E.U16 desc[UR36][R4.64+0xa2], R65 ;  /* 0x0000a24104005986 */ /* 0x000fe2000c101524 */
[C---:B------:R-:W-:Y:S02]  /*5fb0*/  ISETP.GT.AND P4, PT, R0.reuse, RZ, P1 ;  /* 0x000000ff0000720c */ /* 0x040fe40000f84270 */
[----:B------:R-:W-:Y:S02]  /*5fc0*/  F2FP.F16.F32.PACK_AB R66, RZ, R66 ;  /* 0x00000042ff42723e */ /* 0x000fe400000000ff */
[----:B------:R-:W-:Y:S02]  /*5fd0*/  ISETP.GT.AND P5, PT, R0, RZ, P0 ;  /* 0x000000ff0000720c */ /* 0x000fe400007a4270 */
[----:B------:R-:W-:Y:S01]  /*5fe0*/  F2FP.F16.F32.PACK_AB R67, RZ, R67 ;  /* 0x00000043ff43723e */ /* 0x000fe200000000ff */
[----:B------:R-:W-:Y:S01]  /*5ff0*/  @P2 STG.E.U16 desc[UR36][R6.64+0xa0], R66 ;  /* 0x0000a04206002986 */ /* 0x000fe2000c101524 */
[----:B------:R-:W-:-:S02]  /*6000*/  F2FP.F16.F32.PACK_AB R68, RZ, R68 ;  /* 0x00000044ff44723e */ /* 0x000fc400000000ff */
[C---:B------:R-:W-:Y:S01]  /*6010*/  ISETP.GT.AND P2, PT, R0.reuse, 0x8, P1 ;  /* 0x000000080000780c */ /* 0x040fe20000f44270 */
[----:B------:R-:W-:Y:S01]  /*6020*/  @P3 STG.E.U16 desc[UR36][R6.64+0xa2], R67 ;  /* 0x0000a24306003986 */ /* 0x000fe2000c101524 */
[C---:B------:R-:W-:Y:S02]  /*6030*/  ISETP.GT.AND P1, PT, R3.reuse, 0x60, PT ;  /* 0x000000600300780c */ /* 0x040fe40003f24270 */
[----:B------:R-:W-:Y:S01]  /*6040*/  F2FP.F16.F32.PACK_AB R69, RZ, R69 ;  /* 0x00000045ff45723e */ /* 0x000fe200000000ff */
[----:B------:R-:W-:Y:S01]  /*6050*/  @P4 STG.E.U16 desc[UR36][R4.64+0xb0], R68 ;  /* 0x0000b04404004986 */ /* 0x000fe2000c101524 */
[C---:B------:R-:W-:Y:S02]  /*6060*/  ISETP.GT.AND P3, PT, R0.reuse, 0x8, P0 ;  /* 0x000000080000780c */ /* 0x040fe40000764270 */
[----:B------:R-:W-:Y:S01]  /*6070*/  ISETP.GT.AND P0, PT, R3, 0x61, PT ;  /* 0x000000610300780c */ /* 0x000fe20003f04270 */
[----:B------:R-:W-:Y:S01]  /*6080*/  @P5 STG.E.U16 desc[UR36][R4.64+0xb2], R69 ;  /* 0x0000b24504005986 */ /* 0x000fe2000c101524 */
[----:B------:R-:W-:-:S02]  /*6090*/  ISETP.GT.AND P4, PT, R0, RZ, P1 ;  /* 0x000000ff0000720c */ /* 0x000fc40000f84270 */
[C---:B------:R-:W-:Y:S02]  /*60a0*/  ISETP.GT.AND P5, PT, R0.reuse, RZ, P0 ;  /* 0x000000ff0000720c */ /* 0x040fe400007a4270 */
[----:B------:R-:W-:Y:S02]  /*60b0*/  F2FP.F16.F32.PACK_AB R70, RZ, R70 ;  /* 0x00000046ff46723e */ /* 0x000fe400000000ff */
[----:B------:R-:W-:Y:S02]  /*60c0*/  F2FP.F16.F32.PACK_AB R71, RZ, R71 ;  /* 0x00000047ff47723e */ /* 0x000fe400000000ff */
[----:B------:R-:W-:Y:S01]  /*60d0*/  F2FP.F16.F32.PACK_AB R72, RZ, R72 ;  /* 0x00000048ff48723e */ /* 0x000fe200000000ff */
[----:B------:R-:W-:Y:S01]  /*60e0*/  @P2 STG.E.U16 desc[UR36][R6.64+0xb0], R70 ;  /* 0x0000b04606002986 */ /* 0x000fe2000c101524 */
[----:B------:R-:W-:Y:S02]  /*60f0*/  F2FP.F16.F32.PACK_AB R73, RZ, R73 ;  /* 0x00000049ff49723e */ /* 0x000fe400000000ff */
[C---:B------:R-:W-:Y:S01]  /*6100*/  ISETP.GT.AND P1, PT, R0.reuse, 0x8, P1 ;  /* 0x000000080000780c */ /* 0x040fe20000f24270 */
[----:B------:R-:W-:Y:S01]  /*6110*/  @P3 STG.E.U16 desc[UR36][R6.64+0xb2], R71 ;  /* 0x0000b24706003986 */ /* 0x000fe2000c101524 */
[----:B------:R-:W-:-:S02]  /*6120*/  ISETP.GT.AND P2, PT, R0, 0x8, P0 ;  /* 0x000000080000780c */ /* 0x000fc40000744270 */
[----:B------:R-:W-:Y:S01]  /*6130*/  F2FP.F16.F32.PACK_AB R74, RZ, R74 ;  /* 0x0000004aff4a723e */ /* 0x000fe200000000ff */
[----:B------:R-:W-:Y:S01]  /*6140*/  @P4 STG.E.U16 desc[UR36][R4.64+0xc0], R72 ;  /* 0x0000c04804004986 */ /* 0x000fe2000c101524 */
[C---:B------:R-:W-:Y:S02]  /*6150*/  ISETP.GT.AND P4, PT, R3.reuse, 0x68, PT ;  /* 0x000000680300780c */ /* 0x040fe40003f84270 */
[----:B------:R-:W-:Y:S01]  /*6160*/  ISETP.GT.AND P0, PT, R3, 0x69, PT ;  /* 0x000000690300780c */ /* 0x000fe20003f04270 */
[----:B------:R-:W-:Y:S01]  /*6170*/  @P5 STG.E.U16 desc[UR36][R4.64+0xc2], R73 ;  /* 0x0000c24904005986 */ /* 0x000fe2000c101524 */
[----:B------:R-:W-:Y:S02]  /*6180*/  ISETP.GT.AND P5, PT, R0, RZ, P4 ;  /* 0x000000ff0000720c */ /* 0x000fe400027a4270 */
[----:B------:R-:W-:Y:S01]  /*6190*/  F2FP.F16.F32.PACK_AB R75, RZ, R75 ;  /* 0x0000004bff4b723e */ /* 0x000fe200000000ff */
[----:B------:R-:W-:Y:S01]  /*61a0*/  @P1 STG.E.U16 desc[UR36][R6.64+0xc0], R74 ;  /* 0x0000c04a06001986 */ /* 0x000fe2000c101524 */
[----:B------:R-:W-:-:S02]  /*61b0*/  F2FP.F16.F32.PACK_AB R76, RZ, R76 ;  /* 0x0000004cff4c723e */ /* 0x000fc400000000ff */
[C---:B------:R-:W-:Y:S01]  /*61c0*/  ISETP.GT.AND P3, PT, R0.reuse, RZ, P0 ;  /* 0x000000ff0000720c */ /* 0x040fe20000764270 */
[----:B------:R-:W-:Y:S01]  /*61d0*/  @P2 STG.E.U16 desc[UR36][R6.64+0xc2], R75 ;  /* 0x0000c24b06002986 */ /* 0x000fe2000c101524 */
[C---:B------:R-:W-:Y:S02]  /*61e0*/  ISETP.GT.AND P4, PT, R0.reuse, 0x8, P4 ;  /* 0x000000080000780c */ /* 0x040fe40002784270 */
[----:B------:R-:W-:Y:S02]  /*61f0*/  F2FP.F16.F32.PACK_AB R77, RZ, R77 ;  /* 0x0000004dff4d723e */ /* 0x000fe400000000ff */
[----:B------:R-:W-:Y:S01]  /*6200*/  F2FP.F16.F32.PACK_AB R78, RZ, R78 ;  /* 0x0000004eff4e723e */ /* 0x000fe200000000ff */
[----:B------:R-:W-:Y:S01]  /*6210*/  @P5 STG.E.U16 desc[UR36][R4.64+0xd0], R76 ;  /* 0x0000d04c04005986 */ /* 0x000fe2000c101524 */
[----:B------:R-:W-:Y:S02]  /*6220*/  ISETP.GT.AND P5, PT, R0, 0x8, P0 ;  /* 0x000000080000780c */ /* 0x000fe400007a4270 */
[----:B------:R-:W-:-:S02]  /*6230*/  F2FP.F16.F32.PACK_AB R79, RZ, R79 ;  /* 0x0000004fff4f723e */ /* 0x000fc400000000ff */
[C---:B------:R-:W-:Y:S01]  /*6240*/  ISETP.GT.AND P2, PT, R3.reuse, 0x71, PT ;  /* 0x000000710300780c */ /* 0x040fe20003f44270 */
[----:B------:R-:W-:Y:S01]  /*6250*/  @P3 STG.E.U16 desc[UR36][R4.64+0xd2], R77 ;  /* 0x0000d24d04003986 */ /* 0x000fe2000c101524 */
[----:B------:R-:W-:Y:S02]  /*6260*/  ISETP.GT.AND P3, PT, R3, 0x70, PT ;  /* 0x000000700300780c */ /* 0x000fe40003f64270 */
[----:B------:R-:W-:Y:S01]  /*6270*/  F2FP.F16.F32.PACK_AB R80, RZ, R80 ;  /* 0x00000050ff50723e */ /* 0x000fe200000000ff */
[----:B------:R-:W-:Y:S01]  /*6280*/  @P4 STG.E.U16 desc[UR36][R6.64+0xd0], R78 ;  /* 0x0000d04e06004986 */ /* 0x000fe2000c101524 */
[C---:B------:R-:W-:Y:S02]  /*6290*/  ISETP.GT.AND P4, PT, R0.reuse, RZ, P2 ;  /* 0x000000ff0000720c */ /* 0x040fe40001784270 */
[----:B------:R-:W-:Y:S01]  /*62a0*/  F2FP.F16.F32.PACK_AB R81, RZ, R81 ;  /* 0x00000051ff51723e */ /* 0x000fe200000000ff */
[----:B------:R-:W-:Y:S01]  /*62b0*/  @P5 STG.E.U16 desc[UR36][R6.64+0xd2], R79 ;  /* 0x0000d24f06005986 */ /* 0x000fe2000c101524 */
[----:B------:R-:W-:-:S02]  /*62c0*/  ISETP.GT.AND P5, PT, R0, RZ, P3 ;  /* 0x000000ff0000720c */ /* 0x000fc40001fa4270 */
[C---:B------:R-:W-:Y:S02]  /*62d0*/  ISETP.GT.AND P1, PT, R3.reuse, 0x78, PT ;  /* 0x000000780300780c */ /* 0x040fe40003f24270 */
[----:B------:R-:W-:Y:S02]  /*62e0*/  ISETP.GT.AND P0, PT, R3, 0x79, PT ;  /* 0x000000790300780c */ /* 0x000fe40003f04270 */
[C---:B------:R-:W-:Y:S02]  /*62f0*/  ISETP.GT.AND P3, PT, R0.reuse, 0x8, P3 ;  /* 0x000000080000780c */ /* 0x040fe40001f64270 */
[C---:B------:R-:W-:Y:S02]  /*6300*/  ISETP.GT.AND P2, PT, R0.reuse, 0x8, P2 ;  /* 0x000000080000780c */ /* 0x040fe40001744270 */
[----:B------:R-:W-:Y:S02]  /*6310*/  F2FP.F16.F32.PACK_AB R82, RZ, R82 ;  /* 0x00000052ff52723e */ /* 0x000fe400000000ff */
[----:B------:R-:W-:Y:S01]  /*6320*/  F2FP.F16.F32.PACK_AB R83, RZ, R83 ;  /* 0x00000053ff53723e */ /* 0x000fe200000000ff */
[----:B------:R-:W-:Y:S01]  /*6330*/  @P5 STG.E.U16 desc[UR36][R4.64+0xe0], R80 ;  /* 0x0000e05004005986 */ /* 0x000fe2000c101524 */
[----:B------:R-:W-:-:S02]  /*6340*/  ISETP.GT.AND P5, PT, R0, RZ, P0 ;  /* 0x000000ff0000720c */ /* 0x000fc400007a4270 */
[C---:B------:R-:W-:Y:S01]  /*6350*/  ISETP.GT.AND P0, PT, R0.reuse, 0x8, P0 ;  /* 0x000000080000780c */ /* 0x040fe20000704270 */
[----:B------:R-:W-:Y:S01]  /*6360*/  @P4 STG.E.U16 desc[UR36][R4.64+0xe2], R81 ;  /* 0x0000e25104004986 */ /* 0x000fe2000c101524 */
[C---:B------:R-:W-:Y:S02]  /*6370*/  ISETP.GT.AND P4, PT, R0.reuse, RZ, P1 ;  /* 0x000000ff0000720c */ /* 0x040fe40000f84270 */
[----:B------:R-:W-:Y:S01]  /*6380*/  ISETP.GT.AND P1, PT, R0, 0x8, P1 ;  /* 0x000000080000780c */ /* 0x000fe20000f24270 */
[----:B------:R-:W-:Y:S01]  /*6390*/  @P3 STG.E.U16 desc[UR36][R6.64+0xe0], R82 ;  /* 0x0000e05206003986 */ /* 0x000fe2000c101524 */
[----:B------:R-:W-:Y:S02]  /*63a0*/  F2FP.F16.F32.PACK_AB R84, RZ, R84 ;  /* 0x00000054ff54723e */ /* 0x000fe400000000ff */
[----:B------:R-:W-:Y:S01]  /*63b0*/  F2FP.F16.F32.PACK_AB R85, RZ, R85 ;  /* 0x00000055ff55723e */ /* 0x000fe200000000ff */
[----:B------:R-:W-:Y:S01]  /*63c0*/  @P2 STG.E.U16 desc[UR36][R6.64+0xe2], R83 ;  /* 0x0000e25306002986 */ /* 0x000fe2000c101524 */
[----:B------:R-:W-:-:S02]  /*63d0*/  F2FP.F16.F32.PACK_AB R86, RZ, R86 ;  /* 0x00000056ff56723e */ /* 0x000fc400000000ff */
[----:B------:R-:W-:-:S03]  /*63e0*/  F2FP.F16.F32.PACK_AB R87, RZ, R87 ;  /* 0x00000057ff57723e */ /* 0x000fc600000000ff */
[----:B------:R-:W-:Y:S04]  /*63f0*/  @P4 STG.E.U16 desc[UR36][R4.64+0xf0], R84 ;  /* 0x0000f05404004986 */ /* 0x000fe8000c101524 */
[----:B------:R0:W-:Y:S02]  /*6400*/  @P5 STG.E.U16 desc[UR36][R4.64+0xf2], R85 ;  /* 0x0000f25504005986 */ /* 0x0001e4000c101524 */
[----:B0-----:R-:W-:Y:S02]  /*6410*/  @P1 IMAD.MOV.U32 R4, RZ, RZ, R6 ;  /* 0x000000ffff041224 */ /* 0x001fe400078e0006 */
[----:B------:R-:W-:-:S05]  /*6420*/  @P1 IMAD.MOV.U32 R5, RZ, RZ, R7 ;  /* 0x000000ffff051224 */ /* 0x000fca00078e0007 */
[----:B------:R0:W-:Y:S04]  /*6430*/  @P1 STG.E.U16 desc[UR36][R4.64+0xf0], R86 ;  /* 0x0000f05604001986 */ /* 0x0001e8000c101524 */
[----:B------:R0:W-:Y:S02]  /*6440*/  @P0 STG.E.U16 desc[UR36][R6.64+0xf2], R87 ;  /* 0x0000f25706000986 */ /* 0x0001e4000c101524 */
.L_x_163:
[----:B------:R-:W-:Y:S05]  /*6450*/  BSYNC B0 ;  /* 0x0000000000007941 */ /* 0x000fea0003800000 */
.L_x_37:
[----:B0-----:R-:W2:Y:S01]  /*6460*/  LDL.64 R4, [R1] ;  /* 0x0000000001047983 */ /* 0x001ea20000100a00 */
[----:B------:R-:W-:Y:S01]  /*6470*/  ULDC.64 UR4, c[0x0][0x650] ;  /* 0x0001940000047ab9 */ /* 0x000fe20000000a00 */
[----:B------:R-:W-:Y:S02]  /*6480*/  IMAD.U32 R0, RZ, RZ, UR44 ;  /* 0x0000002cff007e24 */ /* 0x000fe4000f8e00ff */
[----:B------:R-:W-:Y:S02]  /*6490*/  IMAD.MOV.U32 R22, RZ, RZ, -0x1 ;  /* 0xffffffffff167424 */ /* 0x000fe400078e00ff */
[----:B------:R0:W-:Y:S01]  /*64a0*/  SYNCS.ARRIVE.TRANS64.A1T0 RZ, [R0+UR46], RZ ;  /* 0x000000ff00ff79a7 */ /* 0x0001e2000810002e */
[----:B-----5:R-:W-:Y:S02]  /*64b0*/  IMAD.MOV.U32 R18, RZ, RZ, -0x1 ;  /* 0xffffffffff127424 */ /* 0x020fe400078e00ff */
[----:B------:R-:W-:Y:S01]  /*64c0*/  IMAD.MOV.U32 R19, RZ, RZ, -0x1 ;  /* 0xffffffffff137424 */ /* 0x000fe200078e00ff */
[----:B0-----:R-:W-:-:S02]  /*64d0*/  PRMT R0, RZ, 0x7610, R0 ;  /* 0x00007610ff007816 */ /* 0x001fc40000000000 */
[----:B--2---:R-:W-:-:S05]  /*64e0*/  LEA R16, P0, R4, R16, 0x1 ;  /* 0x0000001004107211 */ /* 0x004fca00078008ff */
[----:B------:R-:W-:Y:S01]  /*64f0*/  IMAD.X R17, R100, 0x1, R17, P0 ;  /* 0x0000000164117824 */ /* 0x000fe200000e0611 */
[----:B------:R-:W-:-:S04]  /*6500*/  ISETP.GE.U32.AND P0, PT, R16, UR4, PT ;  /* 0x0000000410007c0c */ /* 0x000fc8000bf06070 */
[----:B------:R-:W-:-:S13]  /*6510*/  ISETP.GE.U32.AND.EX P0, PT, R17, UR5, PT, P0 ;  /* 0x0000000511007c0c */ /* 0x000fda000bf06100 */
[----:B------:R-:W-:Y:S05]  /*6520*/  @P0 BRA `(.L_x_164) ;  /* 0x00000004004c0947 */ /* 0x000fea0003800000 */
[----:B-1----:R-:W0:Y:S01]  /*6530*/  LDC.64 R10, c[0x0][0x628] ;  /* 0x00018a00ff0a7b82 */ /* 0x002e220000000a00 */
[----:B------:R-:W1:Y:S01]  /*6540*/  S2R R12, SR_CTAID.X ;  /* 0x00000000000c7919 */ /* 0x000e620000002500 */
[----:B------:R-:W-:Y:S02]  /*6550*/  IMAD.MOV.U32 R8, RZ, RZ, R16 ;  /* 0x000000ffff087224 */ /* 0x000fe400078e0010 */
[----:B------:R-:W-:Y:S01]  /*6560*/  IMAD.MOV.U32 R9, RZ, RZ, R17 ;  /* 0x000000ffff097224 */ /* 0x000fe200078e0011 */
[----:B------:R-:W2:Y:S03]  /*6570*/  S2R R18, SR_CTAID.Y ;  /* 0x0000000000127919 */ /* 0x000ea60000002600 */
[----:B------:R-:W1:Y:S08]  /*6580*/  LDC R0, c[0x0][0x630] ;  /* 0x00018c00ff007b82 */ /* 0x000e700000000800 */
[----:B------:R-:W1:Y:S01]  /*6590*/  LDC.64 R14, c[0x0][0x620] ;  /* 0x00018800ff0e7b82 */ /* 0x000e620000000a00 */
[----:B0-----:R-:W-:-:S04]  /*65a0*/  ISETP.NE.U32.AND P0, PT, R10, RZ, PT ;  /* 0x000000ff0a00720c */ /* 0x001fc80003f05070 */
[----:B------:R-:W-:-:S13]  /*65b0*/  ISETP.NE.AND.EX P0, PT, R11, RZ, PT, P0 ;  /* 0x000000ff0b00720c */ /* 0x000fda0003f05300 */
[----:B-12---:R-:W-:Y:S05]  /*65c0*/  @!P0 BRA `(.L_x_165) ;  /* 0x0000000000288947 */ /* 0x006fea0003800000 */
[----:B------:R-:W0:Y:S02]  /*65d0*/  LDC R3, c[0x0][0x634] ;  /* 0x00018d00ff037b82 */ /* 0x000e240000000800 */
[----:B0-----:R-:W-:-:S05]  /*65e0*/  IADD3 R3, P0, R16, R3, RZ ;  /* 0x0000000310037210 */ /* 0x001fca0007f1e0ff */
[----:B------:R-:W-:-:S04]  /*65f0*/  IMAD.X R13, RZ, RZ, R17, P0 ;  /* 0x000000ffff0d7224 */ /* 0x000fc800000e0611 */
[----:B------:R-:W-:-:S04]  /*6600*/  IMAD.WIDE.U32 R4, R13, R10, RZ ;  /* 0x0000000a0d047225 */ /* 0x000fc800078e00ff */
[----:B---34-:R-:W-:-:S04]  /*6610*/  IMAD.WIDE.U32 R6, P0, R3, R11, R4 ;  /* 0x0000000b03067225 */ /* 0x018fc80007800004 */
[----:B------:R-:W-:-:S04]  /*6620*/  IMAD.WIDE.U32 R4, R3, R10, RZ ;  /* 0x0000000a03047225 */ /* 0x000fc800078e00ff */
[----:B------:R-:W-:Y:S01]  /*6630*/  IMAD.X R9, RZ, RZ, RZ, P0 ;  /* 0x000000ffff097224 */ /* 0x000fe200000e06ff */
[----:B------:R-:W-:Y:S01]  /*6640*/  IADD3 RZ, P0, R5, R6, RZ ;  /* 0x0000000605ff7210 */ /* 0x000fe20007f1e0ff */
[----:B------:R-:W-:-:S04]  /*6650*/  IMAD.MOV.U32 R8, RZ, RZ, R7 ;  /* 0x000000ffff087224 */ /* 0x000fc800078e0007 */
[----:B------:R-:W-:-:S08]  /*6660*/  IMAD.WIDE.U32.X R8, R13, R11, R8, P0 ;  /* 0x0000000b0d087225 */ /* 0x000fd000000e0408 */
.L_x_165:
[-CC-:B------:R-:W-:Y:S01]  /*6670*/  SHF.R.U64 R19, R8, R0.reuse, R9.reuse ;  /* 0x0000000008137219 */ /* 0x180fe20000001209 */
[----:B------:R-:W0:Y:S01]  /*6680*/  LDC.64 R24, c[0x0][0x640] ;  /* 0x00019000ff187b82 */ /* 0x000e220000000a00 */
[----:B------:R-:W-:Y:S01]  /*6690*/  SHF.R.U32.HI R0, RZ, R0, R9 ;  /* 0x00000000ff007219 */ /* 0x000fe20000011609 */
[----:B------:R-:W-:Y:S01]  /*66a0*/  ULDC UR4, c[0x0][0x150] ;  /* 0x0000540000047ab9 */ /* 0x000fe20000000800 */
[----:B------:R-:W-:Y:S02]  /*66b0*/  IADD3 R3, P0, RZ, -R19, RZ ;  /* 0x80000013ff037210 */ /* 0x000fe40007f1e0ff */
[----:B---34-:R-:W-:-:S03]  /*66c0*/  I2FP.F32.U32 R7, R12 ;  /* 0x0000000c00077245 */ /* 0x018fc60000201000 */
[----:B------:R-:W1:Y:S01]  /*66d0*/  LDC R6, c[0x0][0x618] ;  /* 0x00018600ff067b82 */ /* 0x000e620000000800 */
[----:B------:R-:W-:Y:S02]  /*66e0*/  IMAD.X R5, RZ, RZ, ~R0, P0 ;  /* 0x000000ffff057224 */ /* 0x000fe400000e0e00 */
[----:B------:R-:W-:Y:S01]  /*66f0*/  FMUL R7, R7, UR4 ;  /* 0x0000000407077c20 */ /* 0x000fe20008400000 */
[----:B------:R-:W-:Y:S01]  /*6700*/  ULDC UR4, c[0x0][0x154] ;  /* 0x0000550000047ab9 */ /* 0x000fe20000000800 */
[-C--:B------:R-:W-:Y:S02]  /*6710*/  IMAD R0, R5, R14.reuse, RZ ;  /* 0x0000000e05007224 */ /* 0x080fe400078e02ff */
[C---:B------:R-:W-:Y:S01]  /*6720*/  IMAD.WIDE.U32 R4, R3.reuse, R14, R16 ;  /* 0x0000000e03047225 */ /* 0x040fe200078e0010 */
[----:B------:R-:W2:Y:S01]  /*6730*/  LDC R8, c[0x0][0x608] ;  /* 0x00018200ff087b82 */ /* 0x000ea20000000800 */
[----:B------:R-:W3:Y:S02]  /*6740*/  F2I.U32.TRUNC.NTZ R7, R7 ;  /* 0x0000000700077305 */ /* 0x000ee4000020f000 */
[----:B------:R-:W-:Y:S01]  /*6750*/  IMAD R3, R3, R15, R0 ;  /* 0x0000000f03037224 */ /* 0x000fe200078e0200 */
[----:B------:R-:W-:-:S03]  /*6760*/  I2FP.F32.U32 R0, R18 ;  /* 0x0000001200007245 */ /* 0x000fc60000201000 */
[----:B------:R-:W-:Y:S01]  /*6770*/  IMAD.IADD R3, R5, 0x1, R3 ;  /* 0x0000000105037824 */ /* 0x000fe200078e0203 */
[----:B------:R-:W4:Y:S01]  /*6780*/  LDC R11, c[0x0][0x658] ;  /* 0x00019600ff0b7b82 */ /* 0x000f220000000800 */
[----:B0-----:R-:W-:-:S04]  /*6790*/  ISETP.NE.U32.AND P0, PT, R24, RZ, PT ;  /* 0x000000ff1800720c */ /* 0x001fc80003f05070 */
[----:B------:R-:W-:-:S03]  /*67a0*/  ISETP.NE.AND.EX P0, PT, R25, RZ, PT, P0 ;  /* 0x000000ff1900720c */ /* 0x000fc60003f05300 */
[----:B------:R-:W0:Y:S01]  /*67b0*/  LDC R9, c[0x0][0x144] ;  /* 0x00005100ff097b82 */ /* 0x000e220000000800 */
[-C--:B-1----:R-:W-:Y:S01]  /*67c0*/  SHF.R.U64 R10, R4, R6.reuse, R3 ;  /* 0x00000006040a7219 */ /* 0x082fe20000001203 */
[----:B---3--:R-:W-:Y:S01]  /*67d0*/  IMAD.MOV R7, RZ, RZ, -R7 ;  /* 0x000000ffff077224 */ /* 0x008fe200078e0a07 */
[----:B------:R-:W-:Y:S01]  /*67e0*/  SHF.R.U32.HI R3, RZ, R6, R3 ;  /* 0x00000006ff037219 */ /* 0x000fe20000011603 */
[----:B------:R-:W-:-:S04]  /*67f0*/  FMUL R6, R0, UR4 ;  /* 0x0000000400067c20 */ /* 0x000fc80008400000 */
[----:B------:R-:W1:Y:S01]  /*6800*/  LDC R21, c[0x0][0x148] ;  /* 0x00005200ff157b82 */ /* 0x000e620000000800 */
[----:B------:R3:W0:Y:S01]  /*6810*/  F2I.U32.TRUNC.NTZ R14, R6 ;  /* 0x00000006000e7305 */ /* 0x000622000020f000 */
[-CC-:B--2---:R-:W-:Y:S02]  /*6820*/  SHF.R.U64 R13, R10, R8.reuse, R3.reuse ;  /* 0x000000080a0d7219 */ /* 0x184fe40000001203 */
[----:B------:R-:W-:-:S04]  /*6830*/  SHF.R.U32.HI R0, RZ, R8, R3 ;  /* 0x00000008ff007219 */ /* 0x000fc80000011603 */
[----:B------:R-:W2:Y:S01]  /*6840*/  LDC R20, c[0x0][0x648] ;  /* 0x00019200ff147b82 */ /* 0x000ea20000000800 */
[-CC-:B----4-:R-:W-:Y:S02]  /*6850*/  SHF.R.U64 R15, R13, R11.reuse, R0.reuse ;  /* 0x0000000b0d0f7219 */ /* 0x190fe40000001200 */
[----:B------:R-:W-:-:S03]  /*6860*/  SHF.R.U32.HI R5, RZ, R11, R0 ;  /* 0x0000000bff057219 */ /* 0x000fc60000011600 */
[----:B------:R-:W-:Y:S02]  /*6870*/  IMAD.MOV.U32 R4, RZ, RZ, R15 ;  /* 0x000000ffff047224 */ /* 0x000fe400078e000f */
[----:B------:R-:W4:Y:S01]  /*6880*/  LDC R26, c[0x0][0x638] ;  /* 0x00018e00ff1a7b82 */ /* 0x000f220000000800 */
[----:B0-----:R-:W-:-:S07]  /*6890*/  IMAD R22, R9, R7, R12 ;  /* 0x0000000709167224 */ /* 0x001fce00078e020c */
[----:B------:R-:W0:Y:S08]  /*68a0*/  LDC R27, c[0x0][0x610] ;  /* 0x00018400ff1b7b82 */ /* 0x000e300000000800 */
[----:B------:R-:W0:Y:S01]  /*68b0*/  LDC R28, c[0x0][0x600] ;  /* 0x00018000ff1c7b82 */ /* 0x000e220000000800 */
[----:B-123--:R-:W-:Y:S05]  /*68c0*/  @!P0 BRA `(.L_x_166) ;  /* 0x0000000000288947 */ /* 0x00efea0003800000 */
[----:B------:R-:W1:Y:S02]  /*68d0*/  LDC R0, c[0x0][0x64c] ;  /* 0x00019300ff007b82 */ /* 0x000e640000000800 */
[----:B-1----:R-:W-:-:S05]  /*68e0*/  IADD3 R3, P0, R15, R0, RZ ;  /* 0x000000000f037210 */ /* 0x002fca0007f1e0ff */
        /* <DEDUP_REMOVED lines=8> */
.L_x_166:
[----:B------:R-:W-:Y:S01]  /*6970*/  ISETP.NE.AND P0, PT, R2, 0x1, PT ;  /* 0x000000010200780c */ /* 0x000fe20003f05270 */
[----:B------:R-:W-:Y:S01]  /*6980*/  IMAD.MOV R14, RZ, RZ, -R14 ;  /* 0x000000ffff0e7224 */ /* 0x000fe200078e0a0e */
[----:B------:R-:W-:Y:S02]  /*6990*/  SHF.R.U64 R0, R4, R20, R5 ;  /* 0x0000001404007219 */ /* 0x000fe40000001205 */
[----:B------:R-:W-:Y:S02]  /*69a0*/  LOP3.LUT R3, R13, R102, RZ, 0xc0, !PT ;  /* 0x000000660d037212 */ /* 0x000fe400078ec0ff */
[----:B------:R-:W-:Y:S01]  /*69b0*/  LOP3.LUT R5, R10, R101, RZ, 0xc0, !PT ;  /* 0x000000650a057212 */ /* 0x000fe200078ec0ff */
[----:B------:R-:W-:Y:S02]  /*69c0*/  IMAD.MOV R4, RZ, RZ, -R0 ;  /* 0x000000ffff047224 */ /* 0x000fe400078e0a00 */
[----:B------:R-:W-:Y:S02]  /*69d0*/  IMAD R3, R98, R0, R3 ;  /* 0x0000000062037224 */ /* 0x000fe400078e0203 */
[----:B----4-:R-:W-:-:S02]  /*69e0*/  IMAD R0, R4, R26, R15 ;  /* 0x0000001a04007224 */ /* 0x010fc400078e020f */
[----:B------:R-:W-:Y:S02]  /*69f0*/  @P0 IMAD R22, R21, R14, R18 ;  /* 0x0000000e15160224 */ /* 0x000fe400078e0212 */
[----:B------:R-:W-:Y:S02]  /*6a00*/  IMAD.MOV.U32 R4, RZ, RZ, 0x1 ;  /* 0x00000001ff047424 */ /* 0x000fe400078e00ff */
[----:B0-----:R-:W-:Y:S02]  /*6a10*/  IMAD R22, R3, R27, R22 ;  /* 0x0000001b03167224 */ /* 0x001fe400078e0216 */
[----:B------:R-:W-:Y:S01]  /*6a20*/  IMAD R3, R0, R28, R5 ;  /* 0x0000001c00037224 */ /* 0x000fe200078e0205 */
[----:B------:R-:W-:-:S04]  /*6a30*/  PRMT R0, R4, 0x7610, R0 ;  /* 0x0000761004007816 */ /* 0x000fc80000000000 */
[----:B------:R-:W-:Y:S02]  /*6a40*/  SEL R18, R3, R22, !P0 ;  /* 0x0000001603127207 */ /* 0x000fe40004000000 */
[----:B------:R-:W-:-:S07]  /*6a50*/  SEL R22, R22, R3, !P0 ;  /* 0x0000000316167207 */ /* 0x000fce0004000000 */
.L_x_164:
[----:B------:R-:W-:Y:S01]  /*6a60*/  LOP3.LUT P0, RZ, R0, 0xff, RZ, 0xc0, !PT ;  /* 0x000000ff00ff7812 */ /* 0x000fe2000780c0ff */
[----:B------:R-:W-:Y:S01]  /*6a70*/  UIMAD.WIDE.U32 UR4, UR38, 0x38e38e39, URZ ;  /* 0x38e38e39260478a5 */ /* 0x000fe2000f8e003f */
[----:B------:R-:W-:-:S03]  /*6a80*/  LOP3.LUT R105, R105, 0x1, RZ, 0x3c, !PT ;  /* 0x0000000169697812 */ /* 0x000fc600078e3cff */
[----:B------:R-:W-:-:S04]  /*6a90*/  USHF.R.U32.HI UR4, URZ, 0x1, UR5 ;  /* 0x000000013f047899 */ /* 0x000fc80008011605 */
[----:B------:R-:W-:-:S04]  /*6aa0*/  UIMAD UR38, UR4, -0x9, UR38 ;  /* 0xfffffff7042678a4 */ /* 0x000fc8000f8e0226 */
[----:B------:R-:W-:Y:S08]  /*6ab0*/  @P0 BRA `(.L_x_167) ;  /* 0xffffffac006c0947 */ /* 0x000ff0000383ffff */
[----:B------:R-:W-:Y:S05]  /*6ac0*/  EXIT ;  /* 0x000000000000794d */ /* 0x000fea0003800000 */
.L_x_18:
[----:B------:R-:W-:-:S08]  /*6ad0*/  ISETP.NE.AND P0, PT, R9, RZ, PT ;  /* 0x000000ff0900720c */ /* 0x000fd00003f05270 */
[----:B0-----:R-:W0:-:S00]  /*6ae0*/  USETMAXREG.DEALLOC.CTAPOOL 0x28 ;  /* 0x00000028000079c8 */ /* 0x001e0000080e0500 */
[----:B------:R-:W-:Y:S05]  /*6af0*/  @P0 EXIT ;  /* 0x000000000000094d */ /* 0x000fea0003800000 */
[----:B0-----:R-:W-:Y:S01]  /*6b00*/  LOP3.LUT P0, RZ, R3, 0xff, RZ, 0xc0, !PT ;  /* 0x000000ff03ff7812 */ /* 0x001fe2000780c0ff */
[----:B------:R-:W-:Y:S02]  /*6b10*/  IMAD.MOV.U32 R3, RZ, RZ, 0x1 ;  /* 0x00000001ff037424 */ /* 0x000fe400078e00ff */
[----:B------:R-:W-:-:S10]  /*6b20*/  IMAD.MOV.U32 R8, RZ, RZ, RZ ;  /* 0x000000ffff087224 */ /* 0x000fd400078e00ff */
[----:B------:R-:W-:Y:S05]  /*6b30*/  @!P0 BRA `(.L_x_168) ;  /* 0x0000000c007c8947 */ /* 0x000fea0003800000 */
[----:B------:R-:W0:Y:S01]  /*6b40*/  S2UR UR9, SR_CgaCtaId ;  /* 0x00000000000979c3 */ /* 0x000e220000008800 */
[----:B------:R-:W-:Y:S01]  /*6b50*/  ULDC UR5, c[0x0][0x658] ;  /* 0x0001960000057ab9 */ /* 0x000fe20000000800 */
[----:B------:R-:W-:Y:S01]  /*6b60*/  UMOV UR10, 0xffffffff ;  /* 0xffffffff000a7882 */ /* 0x000fe20000000000 */
[----:B------:R-:W-:Y:S01]  /*6b70*/  UMOV UR14, 0x1 ;  /* 0x00000001000e7882 */ /* 0x000fe20000000000 */
[----:B------:R-:W-:Y:S01]  /*6b80*/  USHF.L.U32 UR10, UR10, UR5, URZ ;  /* 0x000000050a0a7299 */ /* 0x000fe2000800063f */
[----:B------:R-:W-:Y:S01]  /*6b90*/  LOP3.LUT P0, RZ, R4, 0x1f, RZ, 0xc0, !PT ;  /* 0x0000001f04ff7812 */ /* 0x000fe2000780c0ff */
[----:B------:R-:W-:Y:S01]  /*6ba0*/  BSSY B0, `(.L_x_168) ;  /* 0x00000d8000007945 */ /* 0x000fe20003800000 */
[C---:B------:R-:W-:Y:S01]  /*6bb0*/  ISETP.NE.AND P2, PT, R5.reuse, RZ, PT ;  /* 0x000000ff0500720c */ /* 0x040fe20003f45270 */
[----:B------:R-:W-:Y:S01]  /*6bc0*/  ULOP3.LUT UR13, URZ, UR10, URZ, 0x33, !UPT ;  /* 0x0000000a3f0d7292 */ /* 0x000fe2000f8e333f */
[----:B------:R-:W-:Y:S01]  /*6bd0*/  ISETP.NE.OR P0, PT, R5, RZ, !P0 ;  /* 0x000000ff0500720c */ /* 0x000fe20004705670 */
[----:B------:R-:W-:Y:S01]  /*6be0*/  IMAD.MOV.U32 R10, RZ, RZ, 0x1 ;  /* 0x00000001ff0a7424 */ /* 0x000fe200078e00ff */
[----:B------:R-:W-:Y:S01]  /*6bf0*/  LOP3.LUT R9, R23, 0x2, RZ, 0xfc, !PT ;  /* 0x0000000217097812 */ /* 0x000fe200078efcff */
[----:B------:R-:W-:Y:S01]  /*6c00*/  IMAD.MOV.U32 R3, RZ, RZ, 0x1 ;  /* 0x00000001ff037424 */ /* 0x000fe200078e00ff */
[----:B------:R-:W-:Y:S01]  /*6c10*/  ULDC UR4, c[0x0][0x600] ;  /* 0x0001800000047ab9 */ /* 0x000fe20000000800 */
[----:B------:R-:W-:Y:S01]  /*6c20*/  IMAD.MOV.U32 R8, RZ, RZ, RZ ;  /* 0x000000ffff087224 */ /* 0x000fe200078e00ff */
[----:B------:R-:W-:Y:S01]  /*6c30*/  UMOV UR19, 0x11 ;  /* 0x0000001100137882 */ /* 0x000fe20000000000 */
[----:B------:R-:W-:-:S02]  /*6c40*/  UIADD3 UR24, UR40, 0x1, URZ ;  /* 0x0000000128187890 */ /* 0x000fc4000fffe03f */
[----:B------:R-:W-:Y:S02]  /*6c50*/  UIADD3 UR4, UR4, -0x1, URZ ;  /* 0xffffffff04047890 */ /* 0x000fe4000fffe03f */
[----:B------:R-:W-:Y:S01]  /*6c60*/  USHF.L.U32 UR5, UR14, UR5, URZ ;  /* 0x000000050e057299 */ /* 0x000fe2000800063f */
[----:B------:R-:W-:Y:S01]  /*6c70*/  ULDC.64 UR26, c[0x0][0x198] ;  /* 0x00006600001a7ab9 */ /* 0x000fe20000000a00 */
[----:B0-----:R-:W-:Y:S02]  /*6c80*/  USHF.R.U32.HI UR25, URZ, 0x2, UR9 ;  /* 0x000000023f197899 */ /* 0x001fe40008011609 */
[----:B------:R-:W-:Y:S02]  /*6c90*/  ULOP3.LUT UR8, UR9, 0x3, URZ, 0xc0, !UPT ;  /* 0x0000000309087892 */ /* 0x000fe4000f8ec03f */
[----:B------:R-:W-:Y:S02]  /*6ca0*/  USHF.L.U32 UR6, UR9, 0x5, URZ ;  /* 0x0000000509067899 */ /* 0x000fe4000800063f */
[----:B------:R-:W-:-:S02]  /*6cb0*/  USHF.L.U32 UR7, UR9, 0xb, URZ ;  /* 0x0000000b09077899 */ /* 0x000fc4000800063f */
[----:B------:R-:W-:Y:S02]  /*6cc0*/  ULOP3.LUT UR9, UR9, 0xfffffffc, URZ, 0xc0, !UPT ;  /* 0xfffffffc09097892 */ /* 0x000fe4000f8ec03f */
[----:B------:R-:W-:Y:S02]  /*6cd0*/  UISETP.GT.U32.AND UP0, UPT, UR8, 0xffff, UPT ;  /* 0x0000ffff0800788c */ /* 0x000fe4000bf04070 */
[----:B------:R-:W-:Y:S02]  /*6ce0*/  ULOP3.LUT UR11, UR9, 0x1, URZ, 0xfc, !UPT ;  /* 0x00000001090b7892 */ /* 0x000fe4000f8efc3f */
[----:B------:R-:W-:Y:S02]  /*6cf0*/  ULOP3.LUT UR12, UR9, 0x2, URZ, 0xfc, !UPT ;  /* 0x00000002090c7892 */ /* 0x000fe4000f8efc3f */
[----:B------:R-:W-:Y:S02]  /*6d00*/  USHF.L.U32 UR10, UR14, UR9, URZ ;  /* 0x000000090e0a7299 */ /* 0x000fe4000800063f */
[----:B------:R-:W-:-:S02]  /*6d10*/  ULOP3.LUT UR9, UR9, 0x3, URZ, 0xfc, !UPT ;  /* 0x0000000309097892 */ /* 0x000fc4000f8efc3f */
[----:B------:R-:W-:Y:S02]  /*6d20*/  USHF.L.U32 UR11, UR14, UR11, URZ ;  /* 0x0000000b0e0b7299 */ /* 0x000fe4000800063f */
[----:B------:R-:W-:Y:S02]  /*6d30*/  USHF.L.U32 UR12, UR14, UR12, URZ ;  /* 0x0000000c0e0c7299 */ /* 0x000fe4000800063f */
[----:B------:R-:W-:Y:S02]  /*6d40*/  USEL UR8, UR8, 0xffff, !UP0 ;  /* 0x0000ffff08087887 */ /* 0x000fe4000c000000 */
[----:B------:R-:W-:Y:S02]  /*6d50*/  USHF.L.U32 UR9, UR14, UR9, URZ ;  /* 0x000000090e097299 */ /* 0x000fe4000800063f */
[----:B------:R-:W-:Y:S02]  /*6d60*/  ULOP3.LUT UR10, UR12, UR10, UR11, 0xfe, !UPT ;  /* 0x0000000a0c0a7292 */ /* 0x000fe4000f8efe0b */
[----:B------:R-:W-:-:S02]  /*6d70*/  ULOP3.LUT UR8, UR8, 0xffff, URZ, 0xc0, !UPT ;  /* 0x0000ffff08087892 */ /* 0x000fc4000f8ec03f */
[----:B------:R-:W-:Y:S02]  /*6d80*/  ULOP3.LUT UR6, UR6, 0x60, URZ, 0xc0, !UPT ;  /* 0x0000006006067892 */ /* 0x000fe4000f8ec03f */
[----:B------:R-:W-:Y:S02]  /*6d90*/  ULOP3.LUT UR7, UR7, 0x1800, URZ, 0xc0, !UPT ;  /* 0x0000180007077892 */ /* 0x000fe4000f8ec03f */
[----:B------:R-:W-:Y:S02]  /*6da0*/  ULOP3.LUT UR18, UR10, UR9, URZ, 0xfc, !UPT ;  /* 0x000000090a127292 */ /* 0x000fe4000f8efc3f */
[----:B------:R-:W-:-:S12]  /*6db0*/  USHF.L.U32 UR19, UR19, UR8, URZ ;  /* 0x0000000813137299 */ /* 0x000fd8000800063f */
.L_x_180:
[----:B------:R-:W-:-:S03]  /*6dc0*/  UMOV UR8, 0xffffffff ;  /* 0xffffffff00087882 */ /* 0x000fc60000000000 */
[----:B------:R-:W-:Y:S05]  /*6dd0*/  BRA.DIV UR8, `(.L_x_169) ;  /* 0x0000001208a47947 */ /* 0x000fea000b800000 */
[----:B------:R-:W-:-:S13]  /*6de0*/  ELECT P6, URZ, PT ;  /* 0x00000000003f782f */ /* 0x000fda00038c0000 */
.L_x_198:
[----:B------:R-:W0:Y:S01]  /*6df0*/  LDC R4, c[0x0][0x28c] ;  /* 0x0000a300ff047b82 */ /* 0x000e220000000800 */
[----:B------:R-:W-:Y:S01]  /*6e00*/  BSSY B1, `(.L_x_170) ;  /* 0x000003d000017945 */ /* 0x000fe20003800000 */
[----:B0-----:R-:W-:-:S13]  /*6e10*/  ISETP.LT.OR P6, PT, R4, 0x1, !P6 ;  /* 0x000000010400780c */ /* 0x001fda00077c1670 */
[----:B------:R-:W-:Y:S05]  /*6e20*/  @P6 BRA `(.L_x_171) ;  /* 0x0000000000e86947 */ /* 0x000fea0003800000 */
[----:B------:R-:W-:Y:S01]  /*6e30*/  LEA R22, R22, UR25, 0x1 ;  /* 0x0000001916167c11 */ /* 0x000fe2000f8e08ff */
[----:B------:R-:W-:Y:S01]  /*6e40*/  IMAD.MOV.U32 R12, RZ, RZ, RZ ;  /* 0x000000ffff0c7224 */ /* 0x000fe200078e00ff */
[----:B------:R-:W-:Y:S01]  /*6e50*/  LEA R18, R18, UR6, 0x7 ;  /* 0x0000000612127c11 */ /* 0x000fe2000f8e38ff */
[----:B------:R-:W-:Y:S02]  /*6e60*/  IMAD.U32 R14, RZ, RZ, UR24 ;  /* 0x00000018ff0e7e24 */ /* 0x000fe4000f8e00ff */
[----:B------:R-:W-:Y:S02]  /*6e70*/  IMAD.MOV.U32 R4, RZ, RZ, R3 ;  /* 0x000000ffff047224 */ /* 0x000fe400078e0003 */
[----:B------:R-:W-:Y:S02]  /*6e80*/  IMAD.MOV.U32 R5, RZ, RZ, R8 ;  /* 0x000000ffff057224 */ /* 0x000fe400078e0008 */
[----:B------:R-:W-:-:S07]  /*6e90*/  IMAD.SHL.U32 R22, R22, 0x20, RZ ;  /* 0x0000002016167824 */ /* 0x000fce00078e00ff */
.L_x_175:
[----:B------:R-:W0:Y:S01]  /*6ea0*/  S2R R7, SR_CgaCtaId ;  /* 0x0000000000077919 */ /* 0x000e220000008800 */
[----:B------:R-:W-:-:S04]  /*6eb0*/  MOV R6, 0x400 ;  /* 0x0000040000067802 */ /* 0x000fc80000000f00 */
[----:B0-----:R-:W-:Y:S02]  /*6ec0*/  LEA R13, R7, R6, 0x18 ;  /* 0x00000006070d7211 */ /* 0x001fe400078ec0ff */
[----:B------:R-:W-:Y:S01]  /*6ed0*/  SHF.L.U32 R6, R4, 0x1f, RZ ;  /* 0x0000001f04067819 */ /* 0x000fe200000006ff */
[----:B------:R-:W0:Y:S02]  /*6ee0*/  @!P2 LDC R7, c[0x0][0x500] ;  /* 0x00014000ff07ab82 */ /* 0x000e240000000800 */
[----:B------:R-:W-:-:S04]  /*6ef0*/  IMAD R11, R5, 0x8, R13 ;  /* 0x00000008050b7824 */ /* 0x000fc800078e020d */
[----:B------:R-:W1:Y:S02]  /*6f00*/  SYNCS.PHASECHK.TRANS64.TRYWAIT P1, [R11+URZ+0x48], R6 ;  /* 0x000048060b0075a7 */ /* 0x000e64000802017f */
[----:B-1----:R-:W-:Y:S05]  /*6f10*/  @!P1 BRA `(.L_x_172) ;  /* 0x0000001000749947 */ /* 0x002fea0003800000 */
.L_x_199:
[----:B-1----:R-:W-:Y:S01]  /*6f20*/  PRMT R6, R9, 0x9910, RZ ;  /* 0x0000991009067816 */ /* 0x002fe200000000ff */
[----:B0-----:R0:W-:Y:S03]  /*6f30*/  @!P2 SYNCS.ARRIVE.TRANS64 RZ, [R11+URZ], R7 ;  /* 0x000000070bffa9a7 */ /* 0x0011e6000800003f */
[----:B------:R-:W-:-:S13]  /*6f40*/  ISETP.NE.AND P1, PT, R6, 0x2, PT ;  /* 0x000000020600780c */ /* 0x000fda0003f25270 */
[----:B0-----:R-:W-:Y:S05]  /*6f50*/  @P1 BRA `(.L_x_173) ;  /* 0x0000000000041947 */ /* 0x001fea0003800000 */
[----:B------:R-:W-:Y:S01]  /*6f60*/  BPT.TRAP 0x1 ;  /* 0x000000040000795c */ /* 0x000fe20000300000 */
.L_x_173:
[----:B------:R-:W-:Y:S05]  /*6f70*/  @P0 BRA `(.L_x_174) ;  /* 0x0000000000040947 */ /* 0x000fea0003800000 */
[----:B------:R-:W-:Y:S01]  /*6f80*/  BPT.TRAP 0x1 ;  /* 0x000000040000795c */ /* 0x000fe20000300000 */
.L_x_174:
[----:B------:R-:W-:Y:S01]  /*6f90*/  LEA R6, R5, UR25, 0x1 ;  /* 0x0000001905067c11 */ /* 0x000fe2000f8e08ff */
[----:B------:R-:W-:Y:S01]  /*6fa0*/  VIADD R14, R14, 0xffffffff ;  /* 0xffffffff0e0e7836 */ /* 0x000fe20000000000 */
[----:B------:R-:W-:Y:S01]  /*6fb0*/  R2UR UR22, R22 ;  /* 0x00000000161672ca */ /* 0x000fe200000e0000 */
[----:B------:R-:W-:Y:S01]  /*6fc0*/  UIADD3 UR14, UP0, UR26, 0xf0, URZ ;  /* 0x000000f01a0e7890 */ /* 0x000fe2000ff1e03f */
[----:B------:R-:W-:Y:S01]  /*6fd0*/  R2UR UR9, R11 ;  /* 0x000000000b0972ca */ /* 0x000fe200000e0000 */
[----:B------:R-:W-:Y:S01]  /*6fe0*/  IMAD.SHL.U32 R6, R6, 0x800, RZ ;  /* 0x0000080006067824 */ /* 0x000fe200078e00ff */
[----:B------:R-:W-:Y:S01]  /*6ff0*/  R2UR UR10, R12 ;  /* 0x000000000c0a72ca */ /* 0x000fe200000e0000 */
[----:B------:R-:W-:Y:S01]  /*7000*/  UIADD3 UR30, UP1, UR26, 0x1f0, URZ ;  /* 0x000001f01a1e7890 */ /* 0x000fe2000ff3e03f */
[----:B------:R-:W-:Y:S01]  /*7010*/  R2UR UR12, R19 ;  /* 0x00000000130c72ca */ /* 0x000fe200000e0000 */
[--C-:B------:R-:W-:Y:S01]  /*7020*/  IMAD R7, R6, 0x2, R13.reuse ;  /* 0x0000000206077824 */ /* 0x100fe200078e020d */
[----:B------:R-:W-:Y:S01]  /*7030*/  LEA R6, R5, UR7, 0xd ;  /* 0x0000000705067c11 */ /* 0x000fe2000f8e68ff */
[----:B------:R-:W-:Y:S01]  /*7040*/  UIADD3.X UR15, URZ, UR27, URZ, UP0, !UPT ;  /* 0x0000001b3f0f7290 */ /* 0x000fe200087fe43f */
[----:B------:R-:W-:Y:S01]  /*7050*/  R2UR UR23, R18 ;  /* 0x00000000121772ca */ /* 0x000fe200000e0000 */
[----:B------:R-:W-:Y:S01]  /*7060*/  UPRMT UR20, URZ, 0x5410, UR19 ;  /* 0x000054103f147896 */ /* 0x000fe20008000013 */
[----:B------:R-:W-:Y:S01]  /*7070*/  R2UR UR8, R7 ;  /* 0x00000000070872ca */ /* 0x000fe200000e0000 */
[----:B------:R-:W-:Y:S01]  /*7080*/  IMAD R6, R6, 0x2, R13 ;  /* 0x0000000206067824 */ /* 0x000fe200078e020d */
[----:B------:R-:W-:Y:S01]  /*7090*/  ISETP.GT.AND P3, PT, R14, 0x1, PT ;  /* 0x000000010e00780c */ /* 0x000fe20003f64270 */
[----:B------:R-:W-:Y:S01]  /*70a0*/  VIADD R5, R5, 0x1 ;  /* 0x0000000105057836 */ /* 0x000fe20000000000 */
[----:B------:R-:W-:Y:S01]  /*70b0*/  UPRMT UR28, URZ, 0x5410, UR18 ;  /* 0x000054103f1c7896 */ /* 0x000fe20008000012 */
[----:B------:R-:W-:Y:S01]  /*70c0*/  VIADD R12, R12, 0x40 ;  /* 0x000000400c0c7836 */ /* 0x000fe20000000000 */
[----:B------:R-:W-:Y:S01]  /*70d0*/  R2UR UR11, R6 ;  /* 0x00000000060b72ca */ /* 0x000fe200000e0000 */
[----:B------:R-:W-:Y:S01]  /*70e0*/  UIADD3.X UR31, URZ, UR27, URZ, UP1, !UPT ;  /* 0x0000001b3f1f7290 */ /* 0x000fe20008ffe43f */
[----:B------:R-:W-:Y:S01]  /*70f0*/  ISETP.NE.AND P1, PT, R5, 0x9, PT ;  /* 0x000000090500780c */ /* 0x000fe20003f25270 */
[----:B------:R-:W-:Y:S01]  /*7100*/  UMOV UR16, 0x0 ;  /* 0x0000000000107882 */ /* 0x000fe20000000000 */
[----:B------:R-:W-:-:S02]  /*7110*/  UMOV UR17, 0x10000000 ;  /* 0x1000000000117882 */ /* 0x000fc40000000000 */
[----:B------:R-:W-:Y:S01]  /*7120*/  SEL R7, RZ, 0x1, P1 ;  /* 0x00000001ff077807 */ /* 0x000fe20000800000 */
[----:B------:R-:W-:Y:S01]  /*7130*/  UIADD3 UR8, UR8, 0x180, URZ ;  /* 0x0000018008087890 */ /* 0x000fe2000fffe03f */
[----:B------:R-:W-:Y:S02]  /*7140*/  SEL R5, R5, RZ, P1 ;  /* 0x000000ff05057207 */ /* 0x000fe40000800000 */
[----:B------:R-:W-:-:S03]  /*7150*/  LOP3.LUT R4, R4, R7, RZ, 0x3c, !PT ;  /* 0x0000000704047212 */ /* 0x000fc600078e3cff */
[----:B------:R-:W-:-:S03]  /*7160*/  UIADD3 UR21, UR11, 0x12180, URZ ;  /* 0x000121800b157890 */ /* 0x000fc6000fffe03f */
[----:B------:R-:W-:Y:S02]  /*7170*/  UMOV UR11, UR22 ;  /* 0x00000016000b7c82 */ /* 0x000fe40008000000 */
[----:B------:R0:W-:Y:S02]  /*7180*/  UTMALDG.3D.MULTICAST [UR8], [UR14], UR20, desc[UR16] ;  /* 0x000010080e0073b4 */ /* 0x0001e40008011814 */
[----:B0-----:R-:W-:Y:S01]  /*7190*/  UMOV UR8, UR21 ;  /* 0x0000001500087c82 */ /* 0x001fe20008000000 */
[----:B------:R-:W-:Y:S02]  /*71a0*/  UMOV UR11, UR23 ;  /* 0x00000017000b7c82 */ /* 0x000fe40008000000 */
[----:B------:R0:W-:Y:S02]  /*71b0*/  UTMALDG.3D.MULTICAST [UR8], [UR30], UR28, desc[UR16] ;  /* 0x000010081e0073b4 */ /* 0x0001e4000801181c */
[----:B0-----:R-:W-:Y:S05]  /*71c0*/  @P3 BRA `(.L_x_175) ;  /* 0xfffffffc00343947 */ /* 0x001fea000383ffff */
.L_x_171:
[----:B------:R-:W-:Y:S05]  /*71d0*/  BSYNC B1 ;  /* 0x0000000000017941 */ /* 0x000fea0003800000 */
.L_x_170:
[----:B------:R-:W2:Y:S01]  /*71e0*/  LDL.64 R20, [R1] ;  /* 0x0000000001147983 */ /* 0x000ea20000100a00 */
[----:B------:R-:W-:Y:S01]  /*71f0*/  LOP3.LUT P4, RZ, R10, 0xff, RZ, 0xc0, !PT ;  /* 0x000000ff0aff7812 */ /* 0x000fe2000788c0ff */
[----:B------:R-:W-:Y:S01]  /*7200*/  VIADD R7, R8, UR40 ;  /* 0x0000002808077c36 */ /* 0x000fe20008000000 */
[----:B------:R-:W-:Y:S01]  /*7210*/  ULDC.64 UR8, c[0x0][0x650] ;  /* 0x0001940000087ab9 */ /* 0x000fe20000000a00 */
[----:B------:R-:W-:Y:S01]  /*7220*/  IMAD.U32 R8, RZ, RZ, UR40 ;  /* 0x00000028ff087e24 */ /* 0x000fe2000f8e00ff */
[----:B------:R-:W-:Y:S01]  /*7230*/  UISETP.GE.U32.AND UP0, UPT, UR40, 0x9, UPT ;  /* 0x000000092800788c */ /* 0x000fe2000bf06070 */
[----:B------:R-:W-:Y:S01]  /*7240*/  BSSY B1, `(.L_x_176) ;  /* 0x000006b000017945 */ /* 0x000fe20003800000 */
[----:B------:R-:W-:Y:S01]  /*7250*/  ISETP.GT.U32.AND P1, PT, R7, 0x8, PT ;  /* 0x000000080700780c */ /* 0x000fe20003f24070 */
[----:B------:R-:W-:Y:S01]  /*7260*/  IMAD.MOV.U32 R22, RZ, RZ, -0x1 ;  /* 0xffffffffff167424 */ /* 0x000fe200078e00ff */
[----:B------:R-:W-:Y:S01]  /*7270*/  PRMT R10, RZ, 0x7610, R10 ;  /* 0x00007610ff0a7816 */ /* 0x000fe2000000000a */
[----:B------:R-:W-:Y:S01]  /*7280*/  IMAD.MOV.U32 R18, RZ, RZ, -0x1 ;  /* 0xffffffffff127424 */ /* 0x000fe200078e00ff */
[----:B------:R-:W-:Y:S01]  /*7290*/  ISETP.LT.U32.AND P1, PT, R8, 0x9, P1 ;  /* 0x000000090800780c */ /* 0x000fe20000f21070 */
[----:B------:R-:W-:Y:S01]  /*72a0*/  IMAD.MOV.U32 R19, RZ, RZ, -0x1 ;  /* 0xffffffffff137424 */ /* 0x000fe200078e00ff */
[----:B------:R-:W-:Y:S01]  /*72b0*/  PLOP3.LUT P3, PT, PT, PT, UP0, 0x80, 0x0 ;  /* 0x000000000000781c */ /* 0x000fe20003f6f008 */
[----:B------:R-:W0:Y:S01]  /*72c0*/  @P4 S2R R5, SR_CgaCtaId ;  /* 0x0000000000054919 */ /* 0x000e220000008800 */
[----:B------:R-:W-:-:S04]  /*72d0*/  @P4 MOV R4, 0x400 ;  /* 0x0000040000044802 */ /* 0x000fc80000000f00 */
[----:B0-----:R-:W-:Y:S01]  /*72e0*/  @P4 LEA R6, R5, R4, 0x18 ;  /* 0x0000000405064211 */ /* 0x001fe200078ec0ff */
[----:B------:R-:W-:Y:S01]  /*72f0*/  IMAD.WIDE.U32 R4, R7, 0x38e38e39, RZ ;  /* 0x38e38e3907047825 */ /* 0x000fe200078e00ff */
[----:B------:R-:W-:Y:S02]  /*7300*/  SEL R4, RZ, 0x1, !P1 ;  /* 0x00000001ff047807 */ /* 0x000fe40004800000 */
[----:B------:R0:W-:Y:S02]  /*7310*/  @P4 SYNCS.ARRIVE.TRANS64.A1T0 RZ, [R6+URZ+0xc8], RZ ;  /* 0x0000c8ff06ff49a7 */ /* 0x0001e4000810003f */
[----:B------:R-:W-:Y:S02]  /*7320*/  LOP3.LUT R3, R3, R4, RZ, 0x3c, !PT ;  /* 0x0000000403037212 */ /* 0x000fe400078e3cff */
[----:B------:R-:W-:Y:S02]  /*7330*/  PRMT R4, RZ, 0x7610, R4 ;  /* 0x00007610ff047816 */ /* 0x000fe40000000004 */
[----:B0-----:R-:W-:-:S04]  /*7340*/  SHF.R.U32.HI R6, RZ, 0x1, R5 ;  /* 0x00000001ff067819 */ /* 0x001fc80000011605 */
[----:B------:R-:W-:Y:S01]  /*7350*/  @P3 LOP3.LUT R3, R3, 0x1, R6, 0x78, !PT ;  /* 0x0000000103033812 */ /* 0x000fe200078e7806 */
[----:B------:R-:W-:Y:S01]  /*7360*/  IMAD R8, R6, -0x9, R7 ;  /* 0xfffffff706087824 */ /* 0x000fe200078e0207 */
[----:B--2---:R-:W-:-:S04]  /*7370*/  IADD3 R16, P4, R16, R20, RZ ;  /* 0x0000001410107210 */ /* 0x004fc80007f9e0ff */
[----:B------:R-:W-:Y:S01]  /*7380*/  ISETP.GE.U32.AND P1, PT, R16, UR8, PT ;  /* 0x0000000810007c0c */ /* 0x000fe2000bf26070 */
[----:B------:R-:W-:-:S05]  /*7390*/  IMAD.X R17, R17, 0x1, R0, P4 ;  /* 0x0000000111117824 */ /* 0x000fca00020e0600 */
[----:B------:R-:W-:-:S13]  /*73a0*/  ISETP.GE.U32.AND.EX P1, PT, R17, UR9, PT, P1 ;  /* 0x0000000911007c0c */ /* 0x000fda000bf26110 */
[----:B------:R-:W-:Y:S05]  /*73b0*/  @P1 BRA `(.L_x_177) ;  /* 0x00000004004c1947 */ /* 0x000fea0003800000 */
[----:B------:R-:W0:Y:S01]  /*73c0*/  S2R R12, SR_CTAID.X ;  /* 0x00000000000c7919 */ /* 0x000e220000002500 */
[----:B------:R-:W-:Y:S01]  /*73d0*/  ULDC.64 UR8, c[0x0][0x628] ;  /* 0x00018a0000087ab9 */ /* 0x000fe20000000a00 */
[----:B------:R-:W1:Y:S01]  /*73e0*/  LDC R13, c[0x0][0x144] ;  /* 0x00005100ff0d7b82 */ /* 0x000e620000000800 */
[----:B------:R-:W-:Y:S01]  /*73f0*/  ISETP.NE.U32.AND P1, PT, RZ, UR8, PT ;  /* 0x00000008ff007c0c */ /* 0x000fe2000bf25070 */
[----:B------:R-:W2:Y:S01]  /*7400*/  S2R R11, SR_CTAID.Y ;  /* 0x00000000000b7919 */ /* 0x000ea20000002600 */
[----:B------:R-:W-:Y:S01]  /*7410*/  ULDC UR10, c[0x0][0x150] ;  /* 0x00005400000a7ab9 */ /* 0x000fe20000000800 */
[----:B------:R-:W-:Y:S01]  /*7420*/  ULDC UR11, c[0x0][0x630] ;  /* 0x00018c00000b7ab9 */ /* 0x000fe20000000800 */
[----:B------:R-:W-:Y:S01]  /*7430*/  ISETP.NE.AND.EX P1, PT, RZ, UR9, PT, P1 ;  /* 0x00000009ff007c0c */ /* 0x000fe2000bf25310 */
[----:B------:R-:W-:Y:S01]  /*7440*/  IMAD.MOV.U32 R4, RZ, RZ, R16 ;  /* 0x000000ffff047224 */ /* 0x000fe200078e0010 */
[----:B0-----:R-:W-:-:S05]  /*7450*/  I2FP.F32.U32 R5, R12 ;  /* 0x0000000c00057245 */ /* 0x001fca0000201000 */
[----:B------:R-:W-:Y:S01]  /*7460*/  FMUL R14, R5, UR10 ;  /* 0x0000000a050e7c20 */ /* 0x000fe20008400000 */
[----:B------:R-:W-:-:S05]  /*7470*/  IMAD.MOV.U32 R5, RZ, RZ, R17 ;  /* 0x000000ffff057224 */ /* 0x000fca00078e0011 */
[----:B--2---:R-:W-:Y:S05]  /*7480*/  @!P1 BRA `(.L_x_178) ;  /* 0x0000000000289947 */ /* 0x004fea0003800000 */
[----:B------:R-:W-:Y:S02]  /*7490*/  ULDC UR10, c[0x0][0x634] ;  /* 0x00018d00000a7ab9 */ /* 0x000fe40000000800 */
[----:B------:R-:W-:-:S05]  /*74a0*/  IADD3 R5, P1, R16, UR10, RZ ;  /* 0x0000000a10057c10 */ /* 0x000fca000ff3e0ff */
[----:B------:R-:W-:-:S04]  /*74b0*/  IMAD.X R15, RZ, RZ, R17, P1 ;  /* 0x000000ffff0f7224 */ /* 0x000fc800008e0611 */
[----:B------:R-:W-:-:S04]  /*74c0*/  IMAD.WIDE.U32 R6, R15, UR8, RZ ;  /* 0x000000080f067c25 */ /* 0x000fc8000f8e00ff */
[----:B------:R-:W-:-:S04]  /*74d0*/  IMAD.WIDE.U32 R6, P1, R5, UR9, R6 ;  /* 0x0000000905067c25 */ /* 0x000fc8000f820006 */
[----:B------:R-:W-:-:S04]  /*74e0*/  IMAD.WIDE.U32 R4, R5, UR8, RZ ;  /* 0x0000000805047c25 */ /* 0x000fc8000f8e00ff */
[----:B------:R-:W-:Y:S01]  /*74f0*/  IMAD.MOV.U32 R4, RZ, RZ, R7 ;  /* 0x000000ffff047224 */ /* 0x000fe200078e0007 */
[----:B------:R-:W-:Y:S01]  /*7500*/  IADD3 RZ, P3, R5, R6, RZ ;  /* 0x0000000605ff7210 */ /* 0x000fe20007f7e0ff */
[----:B------:R-:W-:-:S04]  /*7510*/  IMAD.X R5, RZ, RZ, RZ, P1 ;  /* 0x000000ffff057224 */ /* 0x000fc800008e06ff */
[----:B------:R-:W-:-:S08]  /*7520*/  IMAD.WIDE.U32.X R4, R15, UR9, R4, P3 ;  /* 0x000000090f047c25 */ /* 0x000fd000098e0404 */
.L_x_178:
[--C-:B------:R-:W-:Y:S01]  /*7530*/  SHF.R.U64 R19, R4, UR11, R5.reuse ;  /* 0x0000000b04137c19 */ /* 0x100fe20008001205 */
[----:B------:R-:W0:Y:S01]  /*7540*/  F2I.U32.TRUNC.NTZ R14, R14 ;  /* 0x0000000e000e7305 */ /* 0x000e22000020f000 */
[----:B------:R-:W-:Y:S01]  /*7550*/  SHF.R.U32.HI R4, RZ, UR11, R5 ;  /* 0x0000000bff047c19 */ /* 0x000fe20008011605 */
[----:B------:R-:W-:Y:S01]  /*7560*/  ULDC.64 UR8, c[0x0][0x620] ;  /* 0x0001880000087ab9 */ /* 0x000fe20000000a00 */
[----:B------:R-:W-:Y:S01]  /*7570*/  IADD3 R7, P1, RZ, -R19, RZ ;  /* 0x80000013ff077210 */ /* 0x000fe20007f3e0ff */
[----:B------:R-:W-:Y:S01]  /*7580*/  ULDC.64 UR10, c[0x0][0x640] ;  /* 0x00019000000a7ab9 */ /* 0x000fe20000000a00 */
[----:B------:R-:W2:Y:S03]  /*7590*/  LDC R18, c[0x0][0x148] ;  /* 0x00005200ff127b82 */ /* 0x000ea60000000800 */
[----:B------:R-:W-:Y:S01]  /*75a0*/  IMAD.X R4, RZ, RZ, ~R4, P1 ;  /* 0x000000ffff047224 */ /* 0x000fe200008e0e04 */
[----:B------:R-:W-:-:S03]  /*75b0*/  ISETP.NE.U32.AND P1, PT, RZ, UR10, PT ;  /* 0x0000000aff007c0c */ /* 0x000fc6000bf25070 */
[----:B------:R-:W-:Y:S01]  /*75c0*/  IMAD R6, R4, UR8, RZ ;  /* 0x0000000804067c24 */ /* 0x000fe2000f8e02ff */
[----:B------:R-:W-:Y:S01]  /*75d0*/  ISETP.NE.AND.EX P1, PT, RZ, UR11, PT, P1 ;  /* 0x0000000bff007c0c */ /* 0x000fe2000bf25310 */
[----:B------:R-:W-:Y:S01]  /*75e0*/  IMAD.WIDE.U32 R4, R7, UR8, R16 ;  /* 0x0000000807047c25 */ /* 0x000fe2000f8e0010 */
[----:B------:R-:W-:-:S03]  /*75f0*/  ULDC UR8, c[0x0][0x618] ;  /* 0x0001860000087ab9 */ /* 0x000fc60000000800 */
[----:B------:R-:W-:Y:S01]  /*7600*/  IMAD R7, R7, UR9, R6 ;  /* 0x0000000907077c24 */ /* 0x000fe2000f8e0206 */
[----:B------:R-:W-:Y:S01]  /*7610*/  ULDC UR9, c[0x0][0x154] ;  /* 0x0000550000097ab9 */ /* 0x000fe20000000800 */
[----:B0-----:R-:W-:Y:S02]  /*7620*/  IMAD.MOV R6, RZ, RZ, -R14 ;  /* 0x000000ffff067224 */ /* 0x001fe400078e0a0e */
[----:B------:R-:W-:Y:S02]  /*7630*/  IMAD.IADD R5, R5, 0x1, R7 ;  /* 0x0000000105057824 */ /* 0x000fe400078e0207 */
[----:B-1----:R-:W-:Y:S01]  /*7640*/  IMAD R12, R13, R6, R12 ;  /* 0x000000060d0c7224 */ /* 0x002fe200078e020c */
[----:B------:R-:W-:Y:S02]  /*7650*/  I2FP.F32.U32 R6, R11 ;  /* 0x0000000b00067245 */ /* 0x000fe40000201000 */
[--C-:B------:R-:W-:Y:S02]  /*7660*/  SHF.R.U64 R13, R4, UR8, R5.reuse ;  /* 0x00000008040d7c19 */ /* 0x100fe40008001205 */
[----:B------:R-:W-:Y:S01]  /*7670*/  SHF.R.U32.HI R4, RZ, UR8, R5 ;  /* 0x00000008ff047c19 */ /* 0x000fe20008011605 */
[----:B------:R-:W-:Y:S01]  /*7680*/  FMUL R6, R6, UR9 ;  /* 0x0000000906067c20 */ /* 0x000fe20008400000 */
[----:B------:R-:W-:-:S02]  /*7690*/  ULDC UR8, c[0x0][0x608] ;  /* 0x0001820000087ab9 */ /* 0x000fc40000000800 */
[--C-:B------:R-:W-:Y:S01]  /*76a0*/  SHF.R.U64 R15, R13, UR8, R4.reuse ;  /* 0x000000080d0f7c19 */ /* 0x100fe20008001204 */
[----:B------:R0:W1:Y:S01]  /*76b0*/  F2I.U32.TRUNC.NTZ R20, R6 ;  /* 0x0000000600147305 */ /* 0x000062000020f000 */
[----:B------:R-:W-:Y:S01]  /*76c0*/  SHF.R.U32.HI R4, RZ, UR8, R4 ;  /* 0x00000008ff047c19 */ /* 0x000fe20008011604 */
[----:B------:R-:W-:-:S03]  /*76d0*/  ULDC UR8, c[0x0][0x658] ;  /* 0x0001960000087ab9 */ /* 0x000fc60000000800 */
[--C-:B------:R-:W-:Y:S02]  /*76e0*/  SHF.R.U64 R14, R15, UR8, R4.reuse ;  /* 0x000000080f0e7c19 */ /* 0x100fe40008001204 */
[----:B------:R-:W-:-:S03]  /*76f0*/  SHF.R.U32.HI R21, RZ, UR8, R4 ;  /* 0x00000008ff157c19 */ /* 0x000fc60008011604 */
[----:B------:R-:W-:Y:S02]  /*7700*/  IMAD.MOV.U32 R4, RZ, RZ, R14 ;  /* 0x000000ffff047224 */ /* 0x000fe400078e000e */
[----:B------:R-:W-:Y:S01]  /*7710*/  IMAD.MOV.U32 R5, RZ, RZ, R21 ;  /* 0x000000ffff057224 */ /* 0x000fe200078e0015 */
[----:B0-----:R-:W-:Y:S06]  /*7720*/  @!P1 BRA `(.L_x_179) ;  /* 0x0000000000289947 */ /* 0x001fec0003800000 */
        /* <DEDUP_REMOVED lines=10> */
.L_x_179:
[----:B------:R-:W-:Y:S01]  /*77d0*/  ISETP.NE.AND P1, PT, R2, 0x1, PT ;  /* 0x000000010200780c */ /* 0x000fe20003f25270 */
[----:B------:R-:W-:Y:S01]  /*77e0*/  ULDC UR8, c[0x0][0x648] ;  /* 0x0001920000087ab9 */ /* 0x000fe20000000800 */
[----:B------:R-:W-:Y:S01]  /*77f0*/  LOP3.LUT R15, R15, UR13, RZ, 0xc0, !PT ;  /* 0x0000000d0f0f7c12 */ /* 0x000fe2000f8ec0ff */
[----:B-1----:R-:W-:Y:S01]  /*7800*/  IMAD.MOV R20, RZ, RZ, -R20 ;  /* 0x000000ffff147224 */ /* 0x002fe200078e0a14 */
[----:B------:R-:W-:Y:S01]  /*7810*/  SHF.R.U64 R4, R4, UR8, R5 ;  /* 0x0000000804047c19 */ /* 0x000fe20008001205 */
[----:B------:R-:W-:Y:S01]  /*7820*/  ULDC UR8, c[0x0][0x638] ;  /* 0x00018e0000087ab9 */ /* 0x000fe20000000800 */
[----:B------:R-:W-:Y:S01]  /*7830*/  LOP3.LUT R13, R13, UR4, RZ, 0xc0, !PT ;  /* 0x000000040d0d7c12 */ /* 0x000fe2000f8ec0ff */
[----:B------:R-:W-:Y:S02]  /*7840*/  ULDC UR9, c[0x0][0x610] ;  /* 0x0001840000097ab9 */ /* 0x000fe40000000800 */
[----:B------:R-:W-:Y:S02]  /*7850*/  IMAD.MOV R5, RZ, RZ, -R4 ;  /* 0x000000ffff057224 */ /* 0x000fe400078e0a04 */
[----:B------:R-:W-:-:S02]  /*7860*/  IMAD R15, R4, UR5, R15 ;  /* 0x00000005040f7c24 */ /* 0x000fc4000f8e020f */
[----:B--2---:R-:W-:Y:S02]  /*7870*/  @P1 IMAD R12, R18, R20, R11 ;  /* 0x00000014120c1224 */ /* 0x004fe400078e020b */
[----:B------:R-:W-:Y:S01]  /*7880*/  IMAD R14, R5, UR8, R14 ;  /* 0x00000008050e7c24 */ /* 0x000fe2000f8e020e */
[----:B------:R-:W-:Y:S01]  /*7890*/  ULDC UR8, c[0x0][0x600] ;  /* 0x0001800000087ab9 */ /* 0x000fe20000000800 */
[----:B------:R-:W-:Y:S02]  /*78a0*/  IMAD R12, R15, UR9, R12 ;  /* 0x000000090f0c7c24 */ /* 0x000fe4000f8e020c */
[----:B------:R-:W-:Y:S02]  /*78b0*/  IMAD R5, R14, UR8, R13 ;  /* 0x000000080e057c24 */ /* 0x000fe4000f8e020d */
[----:B------:R-:W-:-:S03]  /*78c0*/  IMAD.MOV.U32 R4, RZ, RZ, 0x1 ;  /* 0x00000001ff047424 */ /* 0x000fc600078e00ff */
[----:B------:R-:W-:Y:S02]  /*78d0*/  SEL R18, R5, R12, !P1 ;  /* 0x0000000c05127207 */ /* 0x000fe40004800000 */
[----:B------:R-:W-:-:S07]  /*78e0*/  SEL R22, R12, R5, !P1 ;  /* 0x000000050c167207 */ /* 0x000fce0004800000 */
.L_x_177:
[----:B------:R-:W-:Y:S05]  /*78f0*/  BSYNC B1 ;  /* 0x0000000000017941 */ /* 0x000fea0003800000 */
.L_x_176:
[----:B------:R-:W-:-:S13]  /*7900*/  LOP3.LUT P1, RZ, R4, 0xff, RZ, 0xc0, !PT ;  /* 0x000000ff04ff7812 */ /* 0x000fda000782c0ff */
[----:B------:R-:W-:Y:S05]  /*7910*/  @P1 BRA `(.L_x_180) ;  /* 0xfffffff400281947 */ /* 0x000fea000383ffff */
[----:B------:R-:W-:Y:S05]  /*7920*/  BSYNC B0 ;  /* 0x0000000000007941 */ /* 0x000fea0003800000 */
.L_x_168:
[----:B------:R-:W-:-:S03]  /*7930*/  UMOV UR8, 0xffffffff ;  /* 0xffffffff00087882 */ /* 0x000fc60000000000 */
[----:B------:R-:W-:Y:S05]  /*7940*/  BRA.DIV UR8, `(.L_x_181) ;  /* 0x0000000608fc7947 */ /* 0x000fea000b800000 */
[----:B------:R-:W-:-:S13]  /*7950*/  ELECT P6, URZ, PT ;  /* 0x00000000003f782f */ /* 0x000fda00038c0000 */
.L_x_202:
[----:B------:R-:W-:Y:S04]  /*7960*/  BSSY B0, `(.L_x_182) ;  /* 0x0000058000007945 */ /* 0x000fe80003800000 */
[----:B------:R-:W-:Y:S05]  /*7970*/  @!P6 BRA `(.L_x_183) ;  /* 0x000000040058e947 */ /* 0x000fea0003800000 */
[----:B------:R-:W-:-:S04]  /*7980*/  LOP3.LUT R23, R23, 0x2, RZ, 0xfc, !PT ;  /* 0x0000000217177812 */ /* 0x000fc800078efcff */
[----:B------:R-:W-:-:S13]  /*7990*/  ISETP.NE.AND P0, PT, R23, 0x3, PT ;  /* 0x000000031700780c */ /* 0x000fda0003f05270 */
[----:B------:R-:W-:Y:S05]  /*79a0*/  @!P0 BRA `(.L_x_184) ;  /* 0x0000000000048947 */ /* 0x000fea0003800000 */
[----:B------:R-:W-:Y:S01]  /*79b0*/  BPT.TRAP 0x1 ;  /* 0x000000040000795c */ /* 0x000fe20000300000 */
.L_x_184:
[----:B------:R-:W0:Y:S01]  /*79c0*/  S2R R5, SR_CgaCtaId ;  /* 0x0000000000057919 */ /* 0x000e220000008800 */
[----:B------:R-:W-:Y:S02]  /*79d0*/  MOV R0, 0x400 ;  /* 0x0000040000007802 */ /* 0x000fe40000000f00 */
[----:B------:R-:W-:Y:S02]  /*79e0*/  SHF.L.U32 R2, R3, 0x1f, RZ ;  /* 0x0000001f03027819 */ /* 0x000fe400000006ff */
[----:B0-----:R-:W-:-:S05]  /*79f0*/  LEA R5, R5, R0, 0x18 ;  /* 0x0000000005057211 */ /* 0x001fca00078ec0ff */
[----:B------:R-:W-:-:S04]  /*7a00*/  VIADD R5, R5, 0x48 ;  /* 0x0000004805057836 */ /* 0x000fc80000000000 */
[C---:B------:R-:W-:Y:S02]  /*7a10*/  IMAD R7, R8.reuse, 0x8, R5 ;  /* 0x0000000808077824 */ /* 0x040fe400078e0205 */
[----:B------:R-:W-:Y:S02]  /*7a20*/  VIADD R8, R8, 0x1 ;  /* 0x0000000108087836 */ /* 0x000fe40000000000 */
[----:B------:R-:W0:Y:S03]  /*7a30*/  SYNCS.PHASECHK.TRANS64.TRYWAIT P0, [R7+URZ], R2 ;  /* 0x00000002070075a7 */ /* 0x000e26000800017f */
[----:B------:R-:W-:-:S04]  /*7a40*/  ISETP.NE.AND P1, PT, R8, 0x9, PT ;  /* 0x000000090800780c */ /* 0x000fc80003f25270 */
[----:B------:R-:W-:Y:S02]  /*7a50*/  SEL R0, RZ, 0x1, P1 ;  /* 0x00000001ff007807 */ /* 0x000fe40000800000 */
[----:B------:R-:W-:Y:S02]  /*7a60*/  SEL R8, R8, RZ, P1 ;  /* 0x000000ff08087207 */ /* 0x000fe40000800000 */
[----:B------:R-:W-:-:S03]  /*7a70*/  LOP3.LUT R9, R3, R0, RZ, 0x3c, !PT ;  /* 0x0000000003097212 */ /* 0x000fc600078e3cff */
[----:B------:R-:W-:Y:S01]  /*7a80*/  IMAD R6, R8, 0x8, R5 ;  /* 0x0000000808067824 */ /* 0x000fe200078e0205 */
[----:B------:R-:W-:Y:S01]  /*7a90*/  SHF.L.U32 R3, R9, 0x1f, RZ ;  /* 0x0000001f09037819 */ /* 0x000fe200000006ff */
[----:B0-----:R-:W-:Y:S06]  /*7aa0*/  @!P0 BRA `(.L_x_185) ;  /* 0x0000000400c48947 */ /* 0x001fec0003800000 */
.L_x_203:
[----:B------:R-:W1:Y:S01]  /*7ab0*/  SYNCS.PHASECHK.TRANS64.TRYWAIT P0, [R6+URZ], R3 ;  /* 0x00000003060075a7 */ /* 0x000e62000800017f */
[----:B------:R-:W-:-:S05]  /*7ac0*/  VIADD R0, R8, 0x1 ;  /* 0x0000000108007836 */ /* 0x000fca0000000000 */
[----:B------:R-:W-:-:S04]  /*7ad0*/  ISETP.NE.AND P1, PT, R0, 0x9, PT ;  /* 0x000000090000780c */ /* 0x000fc80003f25270 */
[----:B0-----:R-:W-:Y:S02]  /*7ae0*/  SEL R2, RZ, 0x1, P1 ;  /* 0x00000001ff027807 */ /* 0x001fe40000800000 */
[----:B------:R-:W-:Y:S02]  /*7af0*/  SEL R0, R0, RZ, P1 ;  /* 0x000000ff00007207 */ /* 0x000fe40000800000 */
[----:B------:R-:W-:-:S03]  /*7b00*/  LOP3.LUT R9, R9, R2, RZ, 0x3c, !PT ;  /* 0x0000000209097212 */ /* 0x000fc600078e3cff */
[----:B------:R-:W-:Y:S01]  /*7b10*/  IMAD R7, R0, 0x8, R5 ;  /* 0x0000000800077824 */ /* 0x000fe200078e0205 */
[----:B------:R-:W-:Y:S01]  /*7b20*/  SHF.L.U32 R4, R9, 0x1f, RZ ;  /* 0x0000001f09047819 */ /* 0x000fe200000006ff */
[----:B-1----:R-:W-:Y:S06]  /*7b30*/  @!P0 BRA `(.L_x_186) ;  /* 0x0000000400b48947 */ /* 0x002fec0003800000 */
.L_x_204:
[----:B------:R-:W1:Y:S01]  /*7b40*/  SYNCS.PHASECHK.TRANS64.TRYWAIT P0, [R7+URZ], R4 ;  /* 0x00000004070075a7 */ /* 0x000e62000800017f */
[----:B------:R-:W-:-:S05]  /*7b50*/  VIADD R0, R0, 0x1 ;  /* 0x0000000100007836 */ /* 0x000fca0000000000 */
[----:B------:R-:W-:-:S04]  /*7b60*/  ISETP.NE.AND P1, PT, R0, 0x9, PT ;  /* 0x000000090000780c */ /* 0x000fc80003f25270 */
[----:B------:R-:W-:Y:S02]  /*7b70*/  SEL R2, RZ, 0x1, P1 ;  /* 0x00000001ff027807 */ /* 0x000fe40000800000 */
[----:B------:R-:W-:Y:S02]  /*7b80*/  SEL R0, R0, RZ, P1 ;  /* 0x000000ff00007207 */ /* 0x000fe40000800000 */
[----:B------:R-:W-:-:S03]  /*7b90*/  LOP3.LUT R9, R9, R2, RZ, 0x3c, !PT ;  /* 0x0000000209097212 */ /* 0x000fc600078e3cff */
[----:B0-----:R-:W-:Y:S01]  /*7ba0*/  IMAD R6, R0, 0x8, R5 ;  /* 0x0000000800067824 */ /* 0x001fe200078e0205 */
[----:B------:R-:W-:Y:S01]  /*7bb0*/  SHF.L.U32 R3, R9, 0x1f, RZ ;  /* 0x0000001f09037819 */ /* 0x000fe200000006ff */
[----:B-1----:R-:W-:Y:S06]  /*7bc0*/  @!P0 BRA `(.L_x_187) ;  /* 0x0000000400a48947 */ /* 0x002fec0003800000 */
.L_x_205:
        /* <DEDUP_REMOVED lines=9> */
.L_x_206:
        /* <DEDUP_REMOVED lines=9> */
.L_x_207:
        /* <DEDUP_REMOVED lines=9> */
.L_x_208:
        /* <DEDUP_REMOVED lines=9> */
.L_x_209:
[----:B------:R-:W1:Y:S01]  /*7e10*/  SYNCS.PHASECHK.TRANS64.TRYWAIT P0, [R6+URZ], R3 ;  /* 0x00000003060075a7 */ /* 0x000e62000800017f */
[----:B------:R-:W-:-:S05]  /*7e20*/  VIADD R0, R0, 0x1 ;  /* 0x0000000100007836 */ /* 0x000fca0000000000 */
[----:B------:R-:W-:-:S04]  /*7e30*/  ISETP.NE.AND P1, PT, R0, 0x9, PT ;  /* 0x000000090000780c */ /* 0x000fc80003f25270 */
[----:B------:R-:W-:Y:S02]  /*7e40*/  SEL R2, RZ, 0x1, P1 ;  /* 0x00000001ff027807 */ /* 0x000fe40000800000 */
[----:B------:R-:W-:Y:S02]  /*7e50*/  SEL R0, R0, RZ, P1 ;  /* 0x000000ff00007207 */ /* 0x000fe40000800000 */
[----:B------:R-:W-:Y:S01]  /*7e60*/  LOP3.LUT R2, R9, R2, RZ, 0x3c, !PT ;  /* 0x0000000209027212 */ /* 0x000fe200078e3cff */
[----:B-1----:R-:W-:Y:S06]  /*7e70*/  @!P0 BRA `(.L_x_192) ;  /* 0x00000004005c8947 */ /* 0x002fec0003800000 */
.L_x_210:
[----:B------:R-:W-:Y:S01]  /*7e80*/  IMAD R5, R0, 0x8, R5 ;  /* 0x0000000800057824 */ /* 0x000fe200078e0205 */
[----:B------:R-:W-:-:S07]  /*7e90*/  SHF.L.U32 R0, R2, 0x1f, RZ ;  /* 0x0000001f02007819 */ /* 0x000fce00000006ff */
.L_x_193:
[----:B--2---:R2:W3:Y:S02]  /*7ea0*/  SYNCS.PHASECHK.TRANS64.TRYWAIT P0, [R5+URZ], R0 ;  /* 0x00000000050075a7 */ /* 0x0044e4000800017f */
[----:B---3--:R-:W-:Y:S05]  /*7eb0*/  @!P0 NANOSLEEP.SYNCS 0x989680 ;  /* 0x009896800000895d */ /* 0x008fea0003900000 */
[----:B------:R-:W3:Y:S02]  /*7ec0*/  @!P0 SYNCS.PHASECHK.TRANS64 P0, [R5+URZ], R0 ;  /* 0x00000000050085a7 */ /* 0x000ee4000800007f */
[----:B---3--:R-:W-:Y:S05]  /*7ed0*/  @!P0 BRA `(.L_x_193) ;  /* 0xfffffffc00f08947 */ /* 0x008fea000383ffff */
.L_x_183:
[----:B------:R-:W-:Y:S05]  /*7ee0*/  BSYNC B0 ;  /* 0x0000000000007941 */ /* 0x000fea0003800000 */
.L_x_182:
[----:B------:R-:W-:Y:S05]  /*7ef0*/  EXIT ;  /* 0x000000000000794d */ /* 0x000fea0003800000 */
.L_x_20:
[----:B0-----:R-:W-:-:S04]  /*7f00*/  IMAD.U32 R3, RZ, RZ, UR43 ;  /* 0x0000002bff037e24 */ /* 0x001fc8000f8e00ff */
[----:B------:R0:W1:Y:S03]  /*7f10*/  SYNCS.PHASECHK.TRANS64.TRYWAIT P0, [R3+URZ+-0x8], R0 ;  /* 0xfffff800030075a7 */ /* 0x000066000800017f */
[----:B-1----:R-:W-:Y:S05]  /*7f20*/  @!P0 NANOSLEEP.SYNCS 0x989680 ;  /* 0x009896800000895d */ /* 0x002fea0003900000 */
[----:B------:R-:W1:Y:S02]  /*7f30*/  @!P0 SYNCS.PHASECHK.TRANS64 P0, [R3+URZ+-0x8], R0 ;  /* 0xfffff800030085a7 */ /* 0x000e64000800007f */
[----:B-1----:R-:W-:Y:S05]  /*7f40*/  @!P0 BRA `(.L_x_20) ;  /* 0xfffffffc00ec8947 */ /* 0x002fea000383ffff */
[----:B------:R-:W-:Y:S05]  /*7f50*/  BRA `(.L_x_194) ;  /* 0xffffff9800507947 */ /* 0x000fea000383ffff */
.L_x_25:
[----:B-1----:R1:W2:Y:S02]  /*7f60*/  SYNCS.PHASECHK.TRANS64.TRYWAIT P1, [R3+URZ], R0 ;  /* 0x00000000030075a7 */ /* 0x0022a4000802017f */
[----:B--2---:R-:W-:Y:S05]  /*7f70*/  @!P1 NANOSLEEP.SYNCS 0x989680 ;  /* 0x009896800000995d */ /* 0x004fea0003900000 */
[----:B------:R-:W2:Y:S02]  /*7f80*/  @!P1 SYNCS.PHASECHK.TRANS64 P1, [R3+URZ], R0 ;  /* 0x00000000030095a7 */ /* 0x000ea4000802007f */
[----:B--2---:R-:W-:Y:S05]  /*7f90*/  @!P1 BRA `(.L_x_25) ;  /* 0xfffffffc00f09947 */ /* 0x004fea000383ffff */
[----:B------:R-:W-:Y:S05]  /*7fa0*/  BRA `(.L_x_24) ;  /* 0xffffff9800c47947 */ /* 0x000fea000383ffff */
.L_x_30:
[----:B-1----:R-:W-:-:S04]  /*7fb0*/  IMAD.U32 R5, RZ, RZ, UR4 ;  /* 0x00000004ff057e24 */ /* 0x002fc8000f8e00ff */
[----:B------:R1:W2:Y:S03]  /*7fc0*/  SYNCS.PHASECHK.TRANS64.TRYWAIT P1, [R5+URZ], R4 ;  /* 0x00000004050075a7 */ /* 0x0002a6000802017f */
[----:B--2---:R-:W-:Y:S05]  /*7fd0*/  @!P1 NANOSLEEP.SYNCS 0x989680 ;  /* 0x009896800000995d */ /* 0x004fea0003900000 */
[----:B------:R-:W2:Y:S02]  /*7fe0*/  @!P1 SYNCS.PHASECHK.TRANS64 P1, [R5+URZ], R4 ;  /* 0x00000004050095a7 */ /* 0x000ea4000802007f */
[----:B--2---:R-:W-:Y:S05]  /*7ff0*/  @!P1 BRA `(.L_x_30) ;  /* 0xfffffffc00ec9947 */ /* 0x004fea000383ffff */
[----:B------:R-:W-:Y:S05]  /*8000*/  BRA `(.L_x_29) ;  /* 0xffffff9c00947947 */ /* 0x000fea000383ffff */
.L_x_36:
[----:B0-----:R-:W-:-:S04]  /*8010*/  IMAD.U32 R3, RZ, RZ, UR43 ;  /* 0x0000002bff037e24 */ /* 0x001fc8000f8e00ff */
[----:B------:R0:W1:Y:S03]  /*8020*/  SYNCS.PHASECHK.TRANS64.TRYWAIT P0, [R3+URZ+0x8], R0 ;  /* 0x00000800030075a7 */ /* 0x000066000800017f */
[----:B-1----:R-:W-:Y:S05]  /*8030*/  @!P0 NANOSLEEP.SYNCS 0x989680 ;  /* 0x009896800000895d */ /* 0x002fea0003900000 */
[----:B------:R-:W1:Y:S02]  /*8040*/  @!P0 SYNCS.PHASECHK.TRANS64 P0, [R3+URZ+0x8], R0 ;  /* 0x00000800030085a7 */ /* 0x000e64000800007f */
[----:B-1----:R-:W-:Y:S05]  /*8050*/  @!P0 BRA `(.L_x_36) ;  /* 0xfffffffc00ec8947 */ /* 0x002fea000383ffff */
[----:B------:R-:W-:Y:S05]  /*8060*/  BRA `(.L_x_195) ;  /* 0xffffffa000d47947 */ /* 0x000fea000383ffff */
.L_x_169:
[----:B------:R-:W-:Y:S01]  /*8070*/  BSSY B1, `(.L_x_196) ;  /* 0x0000006000017945 */ /* 0x000fe20003800000 */
[----:B------:R-:W-:-:S07]  /*8080*/  IMAD.MOV.U32 R15, RZ, RZ, -0x1 ;  /* 0xffffffffff0f7424 */ /* 0x000fce00078e00ff */
[----:B-----5:R-:W-:Y:S05]  /*8090*/  WARPSYNC.COLLECTIVE R15, `(.L_x_197) ;  /* 0x000000000f0c7348 */ /* 0x020fea0003c00000 */
[----:B------:R-:W-:Y:S02]  /*80a0*/  ELECT P6, UR62, PT ;  /* 0x00000000003e782f */ /* 0x000fe400038c0000 */
[----:B------:R-:W-:Y:S01]  /*80b0*/  MOV R14, UR62 ;  /* 0x0000003e000e7c02 */ /* 0x000fe20008000f00 */
[----:B-----5:R-:W-:Y:S10]  /*80c0*/  ENDCOLLECTIVE ;  /* 0x000000000000791b */ /* 0x020ff40003800000 */
.L_x_197:
[----:B------:R-:W-:Y:S05]  /*80d0*/  BSYNC B1 ;  /* 0x0000000000017941 */ /* 0x000fea0003800000 */
.L_x_196:
[----:B------:R-:W-:Y:S05]  /*80e0*/  BRA `(.L_x_198) ;  /* 0xffffffec00407947 */ /* 0x000fea000383ffff */
.L_x_172:
[----:B-1----:R1:W2:Y:S02]  /*80f0*/  SYNCS.PHASECHK.TRANS64.TRYWAIT P1, [R11+URZ+0x48], R6 ;  /* 0x000048060b0075a7 */ /* 0x0022a4000802017f */
[----:B--2---:R-:W-:Y:S05]  /*8100*/  @!P1 NANOSLEEP.SYNCS 0x989680 ;  /* 0x009896800000995d */ /* 0x004fea0003900000 */
[----:B------:R-:W2:Y:S02]  /*8110*/  @!P1 SYNCS.PHASECHK.TRANS64 P1, [R11+URZ+0x48], R6 ;  /* 0x000048060b0095a7 */ /* 0x000ea4000802007f */
[----:B--2---:R-:W-:Y:S05]  /*8120*/  @!P1 BRA `(.L_x_172) ;  /* 0xfffffffc00f09947 */ /* 0x004fea000383ffff */
[----:B------:R-:W-:Y:S05]  /*8130*/  BRA `(.L_x_199) ;  /* 0xffffffec00787947 */ /* 0x000fea000383ffff */
.L_x_181:
[----:B------:R-:W-:Y:S01]  /*8140*/  BSSY B0, `(.L_x_200) ;  /* 0x0000006000007945 */ /* 0x000fe20003800000 */
[----:B------:R-:W-:-:S07]  /*8150*/  IMAD.MOV.U32 R15, RZ, RZ, -0x1 ;  /* 0xffffffffff0f7424 */ /* 0x000fce00078e00ff */
[----:B-----5:R-:W-:Y:S05]  /*8160*/  WARPSYNC.COLLECTIVE R15, `(.L_x_201) ;  /* 0x000000000f0c7348 */ /* 0x020fea0003c00000 */
[----:B------:R-:W-:Y:S02]  /*8170*/  ELECT P6, UR62, PT ;  /* 0x00000000003e782f */ /* 0x000fe400038c0000 */
[----:B------:R-:W-:Y:S01]  /*8180*/  MOV R14, UR62 ;  /* 0x0000003e000e7c02 */ /* 0x000fe20008000f00 */
[----:B-----5:R-:W-:Y:S10]  /*8190*/  ENDCOLLECTIVE ;  /* 0x000000000000791b */ /* 0x020ff40003800000 */
.L_x_201:
[----:B------:R-:W-:Y:S05]  /*81a0*/  BSYNC B0 ;  /* 0x0000000000007941 */ /* 0x000fea0003800000 */
.L_x_200:
[----:B------:R-:W-:Y:S05]  /*81b0*/  BRA `(.L_x_202) ;  /* 0xfffffff400e87947 */ /* 0x000fea000383ffff */
.L_x_185:
[----:B0-----:R0:W1:Y:S02]  /*81c0*/  SYNCS.PHASECHK.TRANS64.TRYWAIT P0, [R7+URZ], R2 ;  /* 0x00000002070075a7 */ /* 0x001064000800017f */
[----:B-1----:R-:W-:Y:S05]  /*81d0*/  @!P0 NANOSLEEP.SYNCS 0x989680 ;  /* 0x009896800000895d */ /* 0x002fea0003900000 */
[----:B------:R-:W1:Y:S02]  /*81e0*/  @!P0 SYNCS.PHASECHK.TRANS64 P0, [R7+URZ], R2 ;  /* 0x00000002070085a7 */ /* 0x000e64000800007f */
[----:B-1----:R-:W-:Y:S05]  /*81f0*/  @!P0 BRA `(.L_x_185) ;  /* 0xfffffffc00f08947 */ /* 0x002fea000383ffff */
[----:B------:R-:W-:Y:S05]  /*8200*/  BRA `(.L_x_203) ;  /* 0xfffffff800287947 */ /* 0x000fea000383ffff */
.L_x_186:
[----:B0-----:R0:W1:Y:S02]  /*8210*/  SYNCS.PHASECHK.TRANS64.TRYWAIT P0, [R6+URZ], R3 ;  /* 0x00000003060075a7 */ /* 0x001064000800017f */
[----:B-1----:R-:W-:Y:S05]  /*8220*/  @!P0 NANOSLEEP.SYNCS 0x989680 ;  /* 0x009896800000895d */ /* 0x002fea0003900000 */
[----:B------:R-:W1:Y:S02]  /*8230*/  @!P0 SYNCS.PHASECHK.TRANS64 P0, [R6+URZ], R3 ;  /* 0x00000003060085a7 */ /* 0x000e64000800007f */
[----:B-1----:R-:W-:Y:S05]  /*8240*/  @!P0 BRA `(.L_x_186) ;  /* 0xfffffffc00f08947 */ /* 0x002fea000383ffff */
[----:B------:R-:W-:Y:S05]  /*8250*/  BRA `(.L_x_204) ;  /* 0xfffffff800387947 */ /* 0x000fea000383ffff */
.L_x_187:
[----:B0-----:R0:W1:Y:S02]  /*8260*/  SYNCS.PHASECHK.TRANS64.TRYWAIT P0, [R7+URZ], R4 ;  /* 0x00000004070075a7 */ /* 0x001064000800017f */
[----:B-1----:R-:W-:Y:S05]  /*8270*/  @!P0 NANOSLEEP.SYNCS 0x989680 ;  /* 0x009896800000895d */ /* 0x002fea0003900000 */
[----:B------:R-:W1:Y:S02]  /*8280*/  @!P0 SYNCS.PHASECHK.TRANS64 P0, [R7+URZ], R4 ;  /* 0x00000004070085a7 */ /* 0x000e64000800007f */
[----:B-1----:R-:W-:Y:S05]  /*8290*/  @!P0 BRA `(.L_x_187) ;  /* 0xfffffffc00f08947 */ /* 0x002fea000383ffff */
[----:B------:R-:W-:Y:S05]  /*82a0*/  BRA `(.L_x_205) ;  /* 0xfffffff800487947 */ /* 0x000fea000383ffff */
.L_x_188:
[----:B0-----:R0:W1:Y:S02]  /*82b0*/  SYNCS.PHASECHK.TRANS64.TRYWAIT P0, [R6+URZ], R3 ;  /* 0x00000003060075a7 */ /* 0x001064000800017f */
[----:B-1----:R-:W-:Y:S05]  /*82c0*/  @!P0 NANOSLEEP.SYNCS 0x989680 ;  /* 0x009896800000895d */ /* 0x002fea0003900000 */
[----:B------:R-:W1:Y:S02]  /*82d0*/  @!P0 SYNCS.PHASECHK.TRANS64 P0, [R6+URZ], R3 ;  /* 0x00000003060085a7 */ /* 0x000e64000800007f */
[----:B-1----:R-:W-:Y:S05]  /*82e0*/  @!P0 BRA `(.L_x_188) ;  /* 0xfffffffc00f08947 */ /* 0x002fea000383ffff */
[----:B------:R-:W-:Y:S05]  /*82f0*/  BRA `(.L_x_206) ;  /* 0xfffffff800587947 */ /* 0x000fea000383ffff */
.L_x_189:
[----:B0-----:R0:W1:Y:S02]  /*8300*/  SYNCS.PHASECHK.TRANS64.TRYWAIT P0, [R7+URZ], R4 ;  /* 0x00000004070075a7 */ /* 0x001064000800017f */
[----:B-1----:R-:W-:Y:S05]  /*8310*/  @!P0 NANOSLEEP.SYNCS 0x989680 ;  /* 0x009896800000895d */ /* 0x002fea0003900000 */
[----:B------:R-:W1:Y:S02]  /*8320*/  @!P0 SYNCS.PHASECHK.TRANS64 P0, [R7+URZ], R4 ;  /* 0x00000004070085a7 */ /* 0x000e64000800007f */
[----:B-1----:R-:W-:Y:S05]  /*8330*/  @!P0 BRA `(.L_x_189) ;  /* 0xfffffffc00f08947 */ /* 0x002fea000383ffff */
[----:B------:R-:W-:Y:S05]  /*8340*/  BRA `(.L_x_207) ;  /* 0xfffffff800687947 */ /* 0x000fea000383ffff */
.L_x_190:
[----:B0-----:R0:W1:Y:S02]  /*8350*/  SYNCS.PHASECHK.TRANS64.TRYWAIT P0, [R6+URZ], R3 ;  /* 0x00000003060075a7 */ /* 0x001064000800017f */
[----:B-1----:R-:W-:Y:S05]  /*8360*/  @!P0 NANOSLEEP.SYNCS 0x989680 ;  /* 0x009896800000895d */ /* 0x002fea0003900000 */
[----:B------:R-:W1:Y:S02]  /*8370*/  @!P0 SYNCS.PHASECHK.TRANS64 P0, [R6+URZ], R3 ;  /* 0x00000003060085a7 */ /* 0x000e64000800007f */
[----:B-1----:R-:W-:Y:S05]  /*8380*/  @!P0 BRA `(.L_x_190) ;  /* 0xfffffffc00f08947 */ /* 0x002fea000383ffff */
[----:B------:R-:W-:Y:S05]  /*8390*/  BRA `(.L_x_208) ;  /* 0xfffffff800787947 */ /* 0x000fea000383ffff */
.L_x_191:
[----:B0-----:R0:W1:Y:S02]  /*83a0*/  SYNCS.PHASECHK.TRANS64.TRYWAIT P0, [R7+URZ], R4 ;  /* 0x00000004070075a7 */ /* 0x001064000800017f */
[----:B-1----:R-:W-:Y:S05]  /*83b0*/  @!P0 NANOSLEEP.SYNCS 0x989680 ;  /* 0x009896800000895d */ /* 0x002fea0003900000 */
[----:B------:R-:W1:Y:S02]  /*83c0*/  @!P0 SYNCS.PHASECHK.TRANS64 P0, [R7+URZ], R4 ;  /* 0x00000004070085a7 */ /* 0x000e64000800007f */
[----:B-1----:R-:W-:Y:S05]  /*83d0*/  @!P0 BRA `(.L_x_191) ;  /* 0xfffffffc00f08947 */ /* 0x002fea000383ffff */
[----:B------:R-:W-:Y:S05]  /*83e0*/  BRA `(.L_x_209) ;  /* 0xfffffff800887947 */ /* 0x000fea000383ffff */
.L_x_192:
[----:B-1----:R1:W2:Y:S02]  /*83f0*/  SYNCS.PHASECHK.TRANS64.TRYWAIT P0, [R6+URZ], R3 ;  /* 0x00000003060075a7 */ /* 0x0022a4000800017f */
[----:B--2---:R-:W-:Y:S05]  /*8400*/  @!P0 NANOSLEEP.SYNCS 0x989680 ;  /* 0x009896800000895d */ /* 0x004fea0003900000 */
[----:B------:R-:W2:Y:S02]  /*8410*/  @!P0 SYNCS.PHASECHK.TRANS64 P0, [R6+URZ], R3 ;  /* 0x00000003060085a7 */ /* 0x000ea4000800007f */
[----:B--2---:R-:W-:Y:S05]  /*8420*/  @!P0 BRA `(.L_x_192) ;  /* 0xfffffffc00f08947 */ /* 0x004fea000383ffff */
[----:B------:R-:W-:Y:S05]  /*8430*/  BRA `(.L_x_210) ;  /* 0xfffffff800907947 */ /* 0x000fea000383ffff */
.L_x_211:
[----:B------:R-:W-:-:S00]  /*8440*/  BRA `(.L_x_211) ;  /* 0xfffffffc00fc7947 */ /* 0x000fc0000383ffff */
[----:B------:R-:W-:-:S00]  /*8450*/  NOP ;  /* 0x0000000000007918 */ /* 0x000fc00000000000 */
        /* <DEDUP_REMOVED lines=10> */
.L_x_212:


//--------------------- .nv.global.init           --------------------------
	.section	.nv.global.init,"aw",@progbits
.nv.global.init:
	.type		$str$22,@object
	.size		$str$22,($str$23 - $str$22)
$str$22:
        /*0000*/ 	.byte	0x6b, 0x5f, 0x74, 0x69, 0x6c, 0x65, 0x5f, 0x63, 0x6f, 0x75, 0x6e, 0x74, 0x20, 0x3e, 0x3d, 0x20
        /*0010*/ 	.byte	0x31, 0x00
	.type		$str$23,@object
	.size		$str$23,(__unnamed_1 - $str$23)
$str$23:
        /*0012*/ 	.byte	0x2f, 0x74, 0x6d, 0x70, 0x2f, 0x63, 0x75, 0x74, 0x6c, 0x61, 0x73, 0x73, 0x5f, 0x73, 0x77, 0x65
        /*0022*/ 	.byte	0x65, 0x70, 0x5f, 0x73, 0x72, 0x63, 0x2f, 0x69, 0x6e, 0x63, 0x6c, 0x75, 0x64, 0x65, 0x2f, 0x63
        /*0032*/ 	.byte	0x75, 0x74, 0x6c, 0x61, 0x73, 0x73, 0x2f, 0x67, 0x65, 0x6d, 0x6d, 0x2f, 0x63, 0x6f, 0x6c, 0x6c
        /*0042*/ 	.byte	0x65, 0x63, 0x74, 0x69, 0x76, 0x65, 0x2f, 0x73, 0x6d, 0x39, 0x30, 0x5f, 0x6d, 0x6d, 0x61, 0x5f
        /*0052*/ 	.byte	0x74, 0x6d, 0x61, 0x5f, 0x67, 0x6d, 0x6d, 0x61, 0x5f, 0x73, 0x73, 0x5f, 0x77, 0x61, 0x72, 0x70
        /*0062*/ 	.byte	0x73, 0x70, 0x65, 0x63, 0x69, 0x61, 0x6c, 0x69, 0x7a, 0x65, 0x64, 0x2e, 0x68, 0x70, 0x70, 0x00
	.type		__unnamed_1,@object
	.size		__unnamed_1,(.L_0 - __unnamed_1)
__unnamed_1:
        /*0072*/ 	.byte	0x76, 0x6f, 0x69, 0x64, 0x20, 0x63, 0x75, 0x74, 0x6c, 0x61, 0x73, 0x73, 0x3a, 0x3a, 0x67, 0x65
        /* <DEDUP_REMOVED lines=180> */
        /*0bc2*/ 	.byte	0x3a, 0x69, 0x64, 0x65, 0x6e, 0x74, 0x69, 0x74, 0x79, 0x5d, 0x00
.L_0:


//--------------------- .nv.shared._ZN7cutlass13device_kernelINS_4gemm6kernel13GemmUniversalIN4cute5tupleIJiiiiEEENS1_10collective13CollectiveMmaINS1_34MainloopSm90TmaGmmaWarpSpecializedILi9ENS5_IJNS4_1CILi4EEENSA_ILi2EEENSA_ILi1EEEEEENS1_32KernelTmaWarpSpecializedPingpongEEENS5_IJNSA_ILi64EEENSA_ILi128EEESH_EEENS_6half_tENS5_IJlSD_lEEESK_SL_NS4_8TiledMMAINS4_8MMA_AtomIJNS4_4SM904GMMA26MMA_64x128x16_F32F16F16_SSILNSP_5MajorE0ELSR_0ELNSP_7ScaleInE1ELSS_1EEEEEENS4_6LayoutINS5_IJSD_SD_SD_EEENS5_IJNSA_ILi0EEESX_SX_EEEEENS5_IJNS4_10UnderscoreES10_S10_EEEEENS4_23SM90_TMA_LOAD_MULTICASTENS4_14ComposedLayoutINS4_7SwizzleILi3ELi4ELi3EEENS4_18smem_ptr_flag_bitsILi16EEENSV_INS5_IJNSA_ILi8EEESH_EEENS5_IJSH_SD_EEEEEEEvNS4_8identityES13_S1D_vS1E_EENS_8epilogue10collective6detail29Sm90TmaWarpSpecializedAdapterINS1H_15DefaultEpilogueISK_SL_SL_NS1G_6thread17LinearCombinationISK_Li1EffLNS1L_9ScaleType4KindE0ELNS_15FloatRoundStyleE2ESK_EENS1_15EpilogueDefaultEEEEEvvEEEEvNT_6ParamsE --------------------------
	.section	.nv.shared._ZN7cutlass13device_kernelINS_4gemm6kernel13GemmUniversalIN4cute5tupleIJiiiiEEENS1_10collective13CollectiveMmaINS1_34MainloopSm90TmaGmmaWarpSpecializedILi9ENS5_IJNS4_1CILi4EEENSA_ILi2EEENSA_ILi1EEEEEENS1_32KernelTmaWarpSpecializedPingpongEEENS5_IJNSA_ILi64EEENSA_ILi128EEESH_EEENS_6half_tENS5_IJlSD_lEEESK_SL_NS4_8TiledMMAINS4_8MMA_AtomIJNS4_4SM904GMMA26MMA_64x128x16_F32F16F16_SSILNSP_5MajorE0ELSR_0ELNSP_7ScaleInE1ELSS_1EEEEEENS4_6LayoutINS5_IJSD_SD_SD_EEENS5_IJNSA_ILi0EEESX_SX_EEEEENS5_IJNS4_10UnderscoreES10_S10_EEEEENS4_23SM90_TMA_LOAD_MULTICASTENS4_14ComposedLayoutINS4_7SwizzleILi3ELi4ELi3EEENS4_18smem_ptr_flag_bitsILi16EEENSV_INS5_IJNSA_ILi8EEESH_EEENS5_IJSH_SD_EEEEEEEvNS4_8identityES13_S1D_vS1E_EENS_8epilogue10collective6detail29Sm90TmaWarpSpecializedAdapterINS1H_15DefaultEpilogueISK_SL_SL_NS1G_6thread17LinearCombinationISK_Li1EffLNS1L_9ScaleType4KindE0ELNS_15FloatRoundStyleE2ESK_EENS1_15EpilogueDefaultEEEEEvvEEEEvNT_6ParamsE,"aw",@nobits
	.sectionflags	@""
	.align	16
	.zero		1024


//--------------------- .nv.shared.reserved.0     --------------------------
	.section	.nv.shared.reserved.0,"aw",@nobits
	.weak		__nv_reservedSMEM_offset_0_alias
	.size		__nv_reservedSMEM_offset_0_alias, 0, 0
	.other		__nv_reservedSMEM_offset_0_alias,@"STO_CUDA_RESERVED_SHARED STV_DEFAULT"
__nv_reservedSMEM_offset_0_alias:
	.zero		0


//--------------------- .nv.global                --------------------------
	.section	.nv.global,"aw",@nobits
.nv.global:
	.type		_ZN40_INTERNAL_9e1a0252_4_k_cu_fd0cee84_167464cute1_E,@object
	.size		_ZN40_INTERNAL_9e1a0252_4_k_cu_fd0cee84_167464cute1_E,(_ZN40_INTERNAL_9e1a0252_4_k_cu_fd0cee84_167464cuda3std3__45__cpo6cbeginE - _ZN40_INTERNAL_9e1a0252_4_k_cu_fd0cee84_167464cute1_E)
_ZN40_INTERNAL_9e1a0252_4_k_cu_fd0cee84_167464cute1_E:
	.zero		1
	.type		_ZN40_INTERNAL_9e1a0252_4_k_cu_fd0cee84_167464cuda3std3__45__cpo6cbeginE,@object
	.size		_ZN40_INTERNAL_9e1a0252_4_k_cu_fd0cee84_167464cuda3std3__45__cpo6cbeginE,(_ZN40_INTERNAL_9e1a0252_4_k_cu_fd0cee84_167464cuda3std3__48in_placeE - _ZN40_INTERNAL_9e1a0252_4_k_cu_fd0cee84_167464cuda3std3__45__cpo6cbeginE)
_ZN40_INTERNAL_9e1a0252_4_k_cu_fd0cee84_167464cuda3std3__45__cpo6cbeginE:
	.zero		1
	.type		_ZN40_INTERNAL_9e1a0252_4_k_cu_fd0cee84_167464cuda3std3__48in_placeE,@object
	.size		_ZN40_INTERNAL_9e1a0252_4_k_cu_fd0cee84_167464cuda3std3__48in_placeE,(_ZN40_INTERNAL_9e1a0252_4_k_cu_fd0cee84_167464cuda3std6ranges3__45__cpo9iter_moveE - _ZN40_INTERNAL_9e1a0252_4_k_cu_fd0cee84_167464cuda3std3__48in_placeE)
_ZN40_INTERNAL_9e1a0252_4_k_cu_fd0cee84_167464cuda3std3__48in_placeE:
	.zero		1
	.type		_ZN40_INTERNAL_9e1a0252_4_k_cu_fd0cee84_167464cuda3std6ranges3__45__cpo9iter_moveE,@object
	.size		_ZN40_INTERNAL_9e1a0252_4_k_cu_fd0cee84_167464cuda3std6ranges3__45__cpo9iter_moveE,(_ZN40_INTERNAL_9e1a0252_4_k_cu_fd0cee84_167464cuda3std3__45__cpo5beginE - _ZN40_INTERNAL_9e1a0252_4_k_cu_fd0cee84_167464cuda3std6ranges3__45__cpo9iter_moveE)
_ZN40_INTERNAL_9e1a0252_4_k_cu_fd0cee84_167464cuda3std6ranges3__45__cpo9iter_moveE:
	.zero		1
	.type		_ZN40_INTERNAL_9e1a0252_4_k_cu_fd0cee84_167464cuda3std3__45__cpo5beginE,@object
	.size		_ZN40_INTERNAL_9e1a0252_4_k_cu_fd0cee84_167464cuda3std3__45__cpo5beginE,(_ZN40_INTERNAL_9e1a0252_4_k_cu_fd0cee84_167464cuda3std3__442_GLOBAL__N__9e1a0252_4_k_cu_fd0cee84_167466ignoreE - _ZN40_INTERNAL_9e1a0252_4_k_cu_fd0cee84_167464cuda3std3__45__cpo5beginE)
_ZN40_INTERNAL_9e1a0252_4_k_cu_fd0cee84_167464cuda3std3__45__cpo5beginE:
	.zero		1
	.type		_ZN40_INTERNAL_9e1a0252_4_k_cu_fd0cee84_167464cuda3std3__442_GLOBAL__N__9e1a0252_4_k_cu_fd0cee84_167466ignoreE,@object
	.size		_ZN40_INTERNAL_9e1a0252_4_k_cu_fd0cee84_167464cuda3std3__442_GLOBAL__N__9e1a0252_4_k_cu_fd0cee84_167466ignoreE,(_ZN40_INTERNAL_9e1a0252_4_k_cu_fd0cee84_167464cute7productE - _ZN40_INTERNAL_9e1a0252_4_k_cu_fd0cee84_167464cuda3std3__442_GLOBAL__N__9e1a0252_4_k_cu_fd0cee84_167466ignoreE)
_ZN40_INTERNAL_9e1a0252_4_k_cu_fd0cee84_167464cuda3std3__442_GLOBAL__N__9e1a0252_4_k_cu_fd0cee84_167466ignoreE:
	.zero		1
	.type		_ZN40_INTERNAL_9e1a0252_4_k_cu_fd0cee84_167464cute7productE,@object
	.size		_ZN40_INTERNAL_9e1a0252_4_k_cu_fd0cee84_167464cute7productE,(_ZN40_INTERNAL_9e1a0252_4_k_cu_fd0cee84_167464cuda3std3__45__cpo3endE - _ZN40_INTERNAL_9e1a0252_4_k_cu_fd0cee84_167464cute7productE)
_ZN40_INTERNAL_9e1a0252_4_k_cu_fd0cee84_167464cute7productE:
	.zero		1
	.type		_ZN40_INTERNAL_9e1a0252_4_k_cu_fd0cee84_167464cuda3std3__45__cpo3endE,@object
	.size		_ZN40_INTERNAL_9e1a0252_4_k_cu_fd0cee84_167464cuda3std3__45__cpo3endE,(_ZN40_INTERNAL_9e1a0252_4_k_cu_fd0cee84_167464cuda3std3__419piecewise_constructE - _ZN40_INTERNAL_9e1a0252_4_k_cu_fd0cee84_167464cuda3std3__45__cpo3endE)
_ZN40_INTERNAL_9e1a0252_4_k_cu_fd0cee84_167464cuda3std3__45__cpo3endE:
	.zero		1
	.type		_ZN40_INTERNAL_9e1a0252_4_k_cu_fd0cee84_167464cuda3std3__419piecewise_constructE,@object
	.size		_ZN40_INTERNAL_9e1a0252_4_k_cu_fd0cee84_167464cuda3std3__419piecewise_constructE,(_ZN40_INTERNAL_9e1a0252_4_k_cu_fd0cee84_167464cuda3std3__45__cpo4cendE - _ZN40_INTERNAL_9e1a0252_4_k_cu_fd0cee84_167464cuda3std3__419piecewise_constructE)
_ZN40_INTERNAL_9e1a0252_4_k_cu_fd0cee84_167464cuda3std3__419piecewise_constructE:
	.zero		1
	.type		_ZN40_INTERNAL_9e1a0252_4_k_cu_fd0cee84_167464cuda3std3__45__cpo4cendE,@object
	.size		_ZN40_INTERNAL_9e1a0252_4_k_cu_fd0cee84_167464cuda3std3__45__cpo4cendE,(_ZN40_INTERNAL_9e1a0252_4_k_cu_fd0cee84_167464cuda3std6ranges3__45__cpo4swapE - _ZN40_INTERNAL_9e1a0252_4_k_cu_fd0cee84_167464cuda3std3__45__cpo4cendE)
_ZN40_INTERNAL_9e1a0252_4_k_cu_fd0cee84_167464cuda3std3__45__cpo4cendE:
	.zero		1
	.type		_ZN40_INTERNAL_9e1a0252_4_k_cu_fd0cee84_167464cuda3std6ranges3__45__cpo4swapE,@object
	.size		_ZN40_INTERNAL_9e1a0252_4_k_cu_fd0cee84_167464cuda3std6ranges3__45__cpo4swapE,(.L_8 - _ZN40_INTERNAL_9e1a0252_4_k_cu_fd0cee84_167464cuda3std6ranges3__45__cpo4swapE)
_ZN40_INTERNAL_9e1a0252_4_k_cu_fd0cee84_167464cuda3std6ranges3__45__cpo4swapE:
	.zero		1
.L_8:


//--------------------- .nv.constant0._ZN7cutlass13device_kernelINS_4gemm6kernel13GemmUniversalIN4cute5tupleIJiiiiEEENS1_10collective13CollectiveMmaINS1_34MainloopSm90TmaGmmaWarpSpecializedILi9ENS5_IJNS4_1CILi4EEENSA_ILi2EEENSA_ILi1EEEEEENS1_32KernelTmaWarpSpecializedPingpongEEENS5_IJNSA_ILi64EEENSA_ILi128EEESH_EEENS_6half_tENS5_IJlSD_lEEESK_SL_NS4_8TiledMMAINS4_8MMA_AtomIJNS4_4SM904GMMA26MMA_64x128x16_F32F16F16_SSILNSP_5MajorE0ELSR_0ELNSP_7ScaleInE1ELSS_1EEEEEENS4_6LayoutINS5_IJSD_SD_SD_EEENS5_IJNSA_ILi0EEESX_SX_EEEEENS5_IJNS4_10UnderscoreES10_S10_EEEEENS4_23SM90_TMA_LOAD_MULTICASTENS4_14ComposedLayoutINS4_7SwizzleILi3ELi4ELi3EEENS4_18smem_ptr_flag_bitsILi16EEENSV_INS5_IJNSA_ILi8EEESH_EEENS5_IJSH_SD_EEEEEEEvNS4_8identityES13_S1D_vS1E_EENS_8epilogue10collective6detail29Sm90TmaWarpSpecializedAdapterINS1H_15DefaultEpilogueISK_SL_SL_NS1G_6thread17LinearCombinationISK_Li1EffLNS1L_9ScaleType4KindE0ELNS_15FloatRoundStyleE2ESK_EENS1_15EpilogueDefaultEEEEEvvEEEEvNT_6ParamsE --------------------------
	.section	.nv.constant0._ZN7cutlass13device_kernelINS_4gemm6kernel13GemmUniversalIN4cute5tupleIJiiiiEEENS1_10collective13CollectiveMmaINS1_34MainloopSm90TmaGmmaWarpSpecializedILi9ENS5_IJNS4_1CILi4EEENSA_ILi2EEENSA_ILi1EEEEEENS1_32KernelTmaWarpSpecializedPingpongEEENS5_IJNSA_ILi64EEENSA_ILi128EEESH_EEENS_6half_tENS5_IJlSD_lEEESK_SL_NS4_8TiledMMAINS4_8MMA_AtomIJNS4_4SM904GMMA26MMA_64x128x16_F32F16F16_SSILNSP_5MajorE0ELSR_0ELNSP_7ScaleInE1ELSS_1EEEEEENS4_6LayoutINS5_IJSD_SD_SD_EEENS5_IJNSA_ILi0EEESX_SX_EEEEENS5_IJNS4_10UnderscoreES10_S10_EEEEENS4_23SM90_TMA_LOAD_MULTICASTENS4_14ComposedLayoutINS4_7SwizzleILi3ELi4ELi3EEENS4_18smem_ptr_flag_bitsILi16EEENSV_INS5_IJNSA_ILi8EEESH_EEENS5_IJSH_SD_EEEEEEEvNS4_8identityES13_S1D_vS1E_EENS_8epilogue10collective6detail29Sm90TmaWarpSpecializedAdapterINS1H_15DefaultEpilogueISK_SL_SL_NS1G_6thread17LinearCombinationISK_Li1EffLNS1L_9ScaleType4KindE0ELNS_15FloatRoundStyleE2ESK_EENS1_15EpilogueDefaultEEEEEvvEEEEvNT_6ParamsE,"a",@progbits
	.sectionflags	@""
	.align	4
.nv.constant0._ZN7cutlass13device_kernelINS_4gemm6kernel13GemmUniversalIN4cute5tupleIJiiiiEEENS1_10collective13CollectiveMmaINS1_34MainloopSm90TmaGmmaWarpSpecializedILi9ENS5_IJNS4_1CILi4EEENSA_ILi2EEENSA_ILi1EEEEEENS1_32KernelTmaWarpSpecializedPingpongEEENS5_IJNSA_ILi64EEENSA_ILi128EEESH_EEENS_6half_tENS5_IJlSD_lEEESK_SL_NS4_8TiledMMAINS4_8MMA_AtomIJNS4_4SM904GMMA26MMA_64x128x16_F32F16F16_SSILNSP_5MajorE0ELSR_0ELNSP_7ScaleInE1ELSS_1EEEEEENS4_6LayoutINS5_IJSD_SD_SD_EEENS5_IJNSA_ILi0EEESX_SX_EEEEENS5_IJNS4_10UnderscoreES10_S10_EEEEENS4_23SM90_TMA_LOAD_MULTICASTENS4_14ComposedLayoutINS4_7SwizzleILi3ELi4ELi3EEENS4_18smem_ptr_flag_bitsILi16EEENSV_INS5_IJNSA_ILi8EEESH_EEENS5_IJSH_SD_EEEEEEEvNS4_8identityES13_S1D_vS1E_EENS_8epilogue10collective6detail29Sm90TmaWarpSpecializedAdapterINS1H_15DefaultEpilogueISK_SL_SL_NS1G_6thread17LinearCombinationISK_Li1EffLNS1L_9ScaleType4KindE0ELNS_15FloatRoundStyleE2ESK_EENS1_15EpilogueDefaultEEEEEvvEEEEvNT_6ParamsE:
	.zero		1664


//--------------------- SYMBOLS --------------------------

	.type		.nv.reservedSmem.offset0,@object
	.size		.nv.reservedSmem.offset0,0x4
	.type		__assertfail,@function
